// auto-generated by cutlass_sweep.gemm — config: {"arch": "sm_100", "cluster_m": 1, "cluster_n": 1, "dtype": "fp32", "dtype_b": "fp32", "layout": "nt", "stages": 4, "tile_k": 32, "tile_m": 64, "tile_n": 64}
#include "cutlass/cutlass.h"
#include "cutlass/gemm/collective/collective_builder.hpp"
#include "cutlass/gemm/device/gemm_universal_adapter.h"
#include "cutlass/gemm/kernel/gemm_universal.hpp"
#include "cutlass/epilogue/collective/collective_builder.hpp"

using ElemA = float;
using ElemB = float;
using ElemCD = float;
using Acc  = float;
using TileShape    = cute::Shape<cute::_64, cute::_64, cute::_32>;
using ClusterShape = cute::Shape<cute::_1, cute::_1, cute::_1>;

using CollectiveEpilogue = typename cutlass::epilogue::collective::CollectiveBuilder<
    cutlass::arch::Sm100, cutlass::arch::OpClassTensorOp,
    TileShape, ClusterShape,
    cutlass::epilogue::collective::EpilogueTileAuto,
    Acc, Acc,
    ElemCD, cutlass::layout::RowMajor, 128 / cutlass::sizeof_bits<ElemCD>::value,
    ElemCD, cutlass::layout::RowMajor, 128 / cutlass::sizeof_bits<ElemCD>::value,
    cutlass::epilogue::collective::EpilogueScheduleAuto
  >::CollectiveOp;

using CollectiveMainloop = typename cutlass::gemm::collective::CollectiveBuilder<
    cutlass::arch::Sm100, cutlass::arch::OpClassTensorOp,
    ElemA, cutlass::layout::RowMajor, 128 / cutlass::sizeof_bits<ElemA>::value,
    ElemB, cutlass::layout::ColumnMajor, 128 / cutlass::sizeof_bits<ElemB>::value,
    Acc,
    TileShape, ClusterShape,
    cutlass::gemm::collective::StageCount<4>,
    cutlass::gemm::collective::KernelScheduleAuto
  >::CollectiveOp;

using GemmKernel = cutlass::gemm::kernel::GemmUniversal<
    cute::Shape<int,int,int,int>,
    CollectiveMainloop,
    CollectiveEpilogue
>;
using Gemm = cutlass::gemm::device::GemmUniversalAdapter<GemmKernel>;

// Force the device kernel symbol into the cubin without needing a host main.
auto* _anchor = &cutlass::device_kernel<GemmKernel>;


// ===== COMPILED SASS (sm_100a) =====

	.target	sm_100a

	.elftype	@"ET_EXEC"


//--------------------- .note.nv.tkinfo           --------------------------
	.section	.note.nv.tkinfo,"",@"SHT_NOTE"
	.sectionflags	@"SHF_NOTE_NV_TKINFO"
	.tkinfo
        /*0018*/ 	.word	0x00000002
        /*0030*/ 	.string	""
        /*0030*/ 	.string	"ptxas"
        /*0030*/ 	.string	"Cuda compilation tools, release 13.0, V13.0.88"
        /*0030*/ 	.string	"Build cuda_13.0.r13.0/compiler.36424714_0"
        /*0030*/ 	.string	"-arch sm_100a -m 64 "



//--------------------- .note.nv.cuinfo           --------------------------
	.section	.note.nv.cuinfo,"",@"SHT_NOTE"
	.sectionflags	@"SHF_NOTE_NV_CUINFO"
        /*0018*/ 	.short	0x0002
        /*001a*/ 	.short	0x0064
        /*001c*/ 	.short	0x0082
	.zero		2


//--------------------- .nv.info                  --------------------------
	.section	.nv.info,"",@"SHT_CUDA_INFO"
	.align	4


	//----- nvinfo : EIATTR_REGCOUNT
	.align		4
        /*0000*/ 	.byte	0x04, 0x2f
        /*0002*/ 	.short	(.L_19 - .L_18)
	.align		4
.L_18:
        /*0004*/ 	.word	index@(_ZN7cutlass13device_kernelINS_4gemm6kernel13GemmUniversalIN4cute5tupleIJiiiiEEENS1_10collective13CollectiveMmaINS1_35MainloopSm100TmaUmmaWarpSpecializedILi4ELi2ELi4ENS5_IJNS4_1CILi1EEESB_SB_EEEEENS5_IJNSA_ILi64EEESE_NSA_ILi32EEEEEEfNS5_IJlSB_lEEEfSH_NS4_8TiledMMAINS4_8MMA_AtomIJNS4_17SM100_MMA_TF32_SSINS_10tfloat32_tESL_fLi64ELi64ELNS4_4UMMA5MajorE0ELSN_0ELNSM_7ScaleInE0ELSO_0EEEEEENS4_6LayoutISC_NS5_IJNSA_ILi0EEESS_SS_EEEEENS5_IJNS4_10UnderscoreESV_SV_EEEEENS4_13SM90_TMA_LOADENS4_14ComposedLayoutINS4_7SwizzleILi3ELi4ELi3EEENS4_18smem_ptr_flag_bitsILi32EEENSR_INS5_IJNSA_ILi8EEESF_EEENS5_IJSF_SB_EEEEEEEvNS4_8identityESY_S18_vS19_EENS_8epilogue10collective18CollectiveEpilogueINS1B_23Sm100TmaWarpSpecializedILi3ELi2ELi16ELb1ELb0EEEJSG_NS5_IJNSR_ISE_SB_EENSR_ISF_SB_EEEEEfSH_fSH_NS1B_6fusion15FusionCallbacksIS1F_NS1J_17LinearCombinationIffffLNS_15FloatRoundStyleE2EEESG_S1I_JEEENS4_5SM1004TMEM4LOAD26SM100_TMEM_LOAD_16dp128b8xESY_S18_NS4_17SM75_U32x4_LDSM_NENS4_14SM90_TMA_STOREES18_NS4_17SM90_U32x4_STSM_NENS4_39AutoVectorizingCopyWithAssumedAlignmentILi128EEEEEEvvEEEEvNT_6ParamsE)
        /*0008*/ 	.word	0x00000059


	//----- nvinfo : EIATTR_FRAME_SIZE
	.align		4
.L_19:
        /*000c*/ 	.byte	0x04, 0x11
        /*000e*/ 	.short	(.L_21 - .L_20)
	.align		4
.L_20:
        /*0010*/ 	.word	index@($__internal_2_$__cuda_sm10x_tcgen05_guardrail_trap_unallocated_columns_being_dealloced)
        /*0014*/ 	.word	0x00000000


	//----- nvinfo : EIATTR_FRAME_SIZE
	.align		4
.L_21:
        /*0018*/ 	.byte	0x04, 0x11
        /*001a*/ 	.short	(.L_23 - .L_22)
	.align		4
.L_22:
        /*001c*/ 	.word	index@($__internal_1_$__cuda_sm10x_tcgen05_guardrail_trap_phase_invalid_during_alloc)
        /*0020*/ 	.word	0x00000000


	//----- nvinfo : EIATTR_FRAME_SIZE
	.align		4
.L_23:
        /*0024*/ 	.byte	0x04, 0x11
        /*0026*/ 	.short	(.L_25 - .L_24)
	.align		4
.L_24:
        /*0028*/ 	.word	index@($__internal_0_$__cuda_sm10x_tcgen05_guardrail_trap_col_being_dealloced_not_returned_by_alloc)
        /*002c*/ 	.word	0x00000000


	//----- nvinfo : EIATTR_FRAME_SIZE
	.align		4
.L_25:
        /*0030*/ 	.byte	0x04, 0x11
        /*0032*/ 	.short	(.L_27 - .L_26)
	.align		4
.L_26:
        /*0034*/ 	.word	index@(_ZN7cutlass13device_kernelINS_4gemm6kernel13GemmUniversalIN4cute5tupleIJiiiiEEENS1_10collective13CollectiveMmaINS1_35MainloopSm100TmaUmmaWarpSpecializedILi4ELi2ELi4ENS5_IJNS4_1CILi1EEESB_SB_EEEEENS5_IJNSA_ILi64EEESE_NSA_ILi32EEEEEEfNS5_IJlSB_lEEEfSH_NS4_8TiledMMAINS4_8MMA_AtomIJNS4_17SM100_MMA_TF32_SSINS_10tfloat32_tESL_fLi64ELi64ELNS4_4UMMA5MajorE0ELSN_0ELNSM_7ScaleInE0ELSO_0EEEEEENS4_6LayoutISC_NS5_IJNSA_ILi0EEESS_SS_EEEEENS5_IJNS4_10UnderscoreESV_SV_EEEEENS4_13SM90_TMA_LOADENS4_14ComposedLayoutINS4_7SwizzleILi3ELi4ELi3EEENS4_18smem_ptr_flag_bitsILi32EEENSR_INS5_IJNSA_ILi8EEESF_EEENS5_IJSF_SB_EEEEEEEvNS4_8identityESY_S18_vS19_EENS_8epilogue10collective18CollectiveEpilogueINS1B_23Sm100TmaWarpSpecializedILi3ELi2ELi16ELb1ELb0EEEJSG_NS5_IJNSR_ISE_SB_EENSR_ISF_SB_EEEEEfSH_fSH_NS1B_6fusion15FusionCallbacksIS1F_NS1J_17LinearCombinationIffffLNS_15FloatRoundStyleE2EEESG_S1I_JEEENS4_5SM1004TMEM4LOAD26SM100_TMEM_LOAD_16dp128b8xESY_S18_NS4_17SM75_U32x4_LDSM_NENS4_14SM90_TMA_STOREES18_NS4_17SM90_U32x4_STSM_NENS4_39AutoVectorizingCopyWithAssumedAlignmentILi128EEEEEEvvEEEEvNT_6ParamsE)
        /*0038*/ 	.word	0x00000000


	//----- nvinfo : EIATTR_MIN_STACK_SIZE
	.align		4
.L_27:
        /*003c*/ 	.byte	0x04, 0x12
        /*003e*/ 	.short	(.L_29 - .L_28)
	.align		4
.L_28:
        /*0040*/ 	.word	index@(_ZN7cutlass13device_kernelINS_4gemm6kernel13GemmUniversalIN4cute5tupleIJiiiiEEENS1_10collective13CollectiveMmaINS1_35MainloopSm100TmaUmmaWarpSpecializedILi4ELi2ELi4ENS5_IJNS4_1CILi1EEESB_SB_EEEEENS5_IJNSA_ILi64EEESE_NSA_ILi32EEEEEEfNS5_IJlSB_lEEEfSH_NS4_8TiledMMAINS4_8MMA_AtomIJNS4_17SM100_MMA_TF32_SSINS_10tfloat32_tESL_fLi64ELi64ELNS4_4UMMA5MajorE0ELSN_0ELNSM_7ScaleInE0ELSO_0EEEEEENS4_6LayoutISC_NS5_IJNSA_ILi0EEESS_SS_EEEEENS5_IJNS4_10UnderscoreESV_SV_EEEEENS4_13SM90_TMA_LOADENS4_14ComposedLayoutINS4_7SwizzleILi3ELi4ELi3EEENS4_18smem_ptr_flag_bitsILi32EEENSR_INS5_IJNSA_ILi8EEESF_EEENS5_IJSF_SB_EEEEEEEvNS4_8identityESY_S18_vS19_EENS_8epilogue10collective18CollectiveEpilogueINS1B_23Sm100TmaWarpSpecializedILi3ELi2ELi16ELb1ELb0EEEJSG_NS5_IJNSR_ISE_SB_EENSR_ISF_SB_EEEEEfSH_fSH_NS1B_6fusion15FusionCallbacksIS1F_NS1J_17LinearCombinationIffffLNS_15FloatRoundStyleE2EEESG_S1I_JEEENS4_5SM1004TMEM4LOAD26SM100_TMEM_LOAD_16dp128b8xESY_S18_NS4_17SM75_U32x4_LDSM_NENS4_14SM90_TMA_STOREES18_NS4_17SM90_U32x4_STSM_NENS4_39AutoVectorizingCopyWithAssumedAlignmentILi128EEEEEEvvEEEEvNT_6ParamsE)
        /*0044*/ 	.word	0x00000000
.L_29:


//--------------------- .nv.compat                --------------------------
	.section	.nv.compat,"",@"SHT_CUDA_COMPAT_INFO"
	.align	4
        /*0000*/ 	.byte	0x02, 0x09, 0x01, 0x00, 0x02, 0x02, 0x02, 0x00, 0x02, 0x05, 0x05, 0x00, 0x03, 0x07, 0x01, 0x01
        /*0010*/ 	.byte	0x02, 0x03, 0x01, 0x00, 0x02, 0x06, 0x01, 0x00, 0x04, 0x0b, 0x08, 0x00, 0x09, 0x00, 0x00, 0x00
        /*0020*/ 	.byte	0x00, 0x00, 0x00, 0x00


//--------------------- .nv.info._ZN7cutlass13device_kernelINS_4gemm6kernel13GemmUniversalIN4cute5tupleIJiiiiEEENS1_10collective13CollectiveMmaINS1_35MainloopSm100TmaUmmaWarpSpecializedILi4ELi2ELi4ENS5_IJNS4_1CILi1EEESB_SB_EEEEENS5_IJNSA_ILi64EEESE_NSA_ILi32EEEEEEfNS5_IJlSB_lEEEfSH_NS4_8TiledMMAINS4_8MMA_AtomIJNS4_17SM100_MMA_TF32_SSINS_10tfloat32_tESL_fLi64ELi64ELNS4_4UMMA5MajorE0ELSN_0ELNSM_7ScaleInE0ELSO_0EEEEEENS4_6LayoutISC_NS5_IJNSA_ILi0EEESS_SS_EEEEENS5_IJNS4_10UnderscoreESV_SV_EEEEENS4_13SM90_TMA_LOADENS4_14ComposedLayoutINS4_7SwizzleILi3ELi4ELi3EEENS4_18smem_ptr_flag_bitsILi32EEENSR_INS5_IJNSA_ILi8EEESF_EEENS5_IJSF_SB_EEEEEEEvNS4_8identityESY_S18_vS19_EENS_8epilogue10collective18CollectiveEpilogueINS1B_23Sm100TmaWarpSpecializedILi3ELi2ELi16ELb1ELb0EEEJSG_NS5_IJNSR_ISE_SB_EENSR_ISF_SB_EEEEEfSH_fSH_NS1B_6fusion15FusionCallbacksIS1F_NS1J_17LinearCombinationIffffLNS_15FloatRoundStyleE2EEESG_S1I_JEEENS4_5SM1004TMEM4LOAD26SM100_TMEM_LOAD_16dp128b8xESY_S18_NS4_17SM75_U32x4_LDSM_NENS4_14SM90_TMA_STOREES18_NS4_17SM90_U32x4_STSM_NENS4_39AutoVectorizingCopyWithAssumedAlignmentILi128EEEEEEvvEEEEvNT_6ParamsE --------------------------
	.section	.nv.info._ZN7cutlass13device_kernelINS_4gemm6kernel13GemmUniversalIN4cute5tupleIJiiiiEEENS1_10collective13CollectiveMmaINS1_35MainloopSm100TmaUmmaWarpSpecializedILi4ELi2ELi4ENS5_IJNS4_1CILi1EEESB_SB_EEEEENS5_IJNSA_ILi64EEESE_NSA_ILi32EEEEEEfNS5_IJlSB_lEEEfSH_NS4_8TiledMMAINS4_8MMA_AtomIJNS4_17SM100_MMA_TF32_SSINS_10tfloat32_tESL_fLi64ELi64ELNS4_4UMMA5MajorE0ELSN_0ELNSM_7ScaleInE0ELSO_0EEEEEENS4_6LayoutISC_NS5_IJNSA_ILi0EEESS_SS_EEEEENS5_IJNS4_10UnderscoreESV_SV_EEEEENS4_13SM90_TMA_LOADENS4_14ComposedLayoutINS4_7SwizzleILi3ELi4ELi3EEENS4_18smem_ptr_flag_bitsILi32EEENSR_INS5_IJNSA_ILi8EEESF_EEENS5_IJSF_SB_EEEEEEEvNS4_8identityESY_S18_vS19_EENS_8epilogue10collective18CollectiveEpilogueINS1B_23Sm100TmaWarpSpecializedILi3ELi2ELi16ELb1ELb0EEEJSG_NS5_IJNSR_ISE_SB_EENSR_ISF_SB_EEEEEfSH_fSH_NS1B_6fusion15FusionCallbacksIS1F_NS1J_17LinearCombinationIffffLNS_15FloatRoundStyleE2EEESG_S1I_JEEENS4_5SM1004TMEM4LOAD26SM100_TMEM_LOAD_16dp128b8xESY_S18_NS4_17SM75_U32x4_LDSM_NENS4_14SM90_TMA_STOREES18_NS4_17SM90_U32x4_STSM_NENS4_39AutoVectorizingCopyWithAssumedAlignmentILi128EEEEEEvvEEEEvNT_6ParamsE,"",@"SHT_CUDA_INFO"
	.sectionflags	@""
	.align	4


	//----- nvinfo : EIATTR_CUDA_API_VERSION
	.align		4
        /*0000*/ 	.byte	0x04, 0x37
        /*0002*/ 	.short	(.L_31 - .L_30)
.L_30:
        /*0004*/ 	.word	0x00000082


	//----- nvinfo : EIATTR_KPARAM_INFO
	.align		4
.L_31:
        /*0008*/ 	.byte	0x04, 0x17
        /*000a*/ 	.short	(.L_33 - .L_32)
.L_32:
        /*000c*/ 	.word	0x00000000
        /*0010*/ 	.short	0x0000
        /*0012*/ 	.short	0x0000
        /*0014*/ 	.byte	0x00, 0xf0, 0x01, 0x20


	//----- nvinfo : EIATTR_AT_ENTRY_FRAGMENTS
	.align		4
.L_33:
        /*0018*/ 	.byte	0x04, 0x4f
        /*001a*/ 	.short	(.L_35 - .L_34)


	//   ....[0]....
.L_34:
        /*001c*/ 	.word	0x00000006


	//----- nvinfo : EIATTR_RESERVED_SMEM_USED
	.align		4
.L_35:
        /*0020*/ 	.byte	0x01, 0x41
	.zero		2


	//----- nvinfo : EIATTR_SPARSE_MMA_MASK
	.align		4
        /*0024*/ 	.byte	0x03, 0x50
        /*0026*/ 	.short	0x0000


	//----- nvinfo : EIATTR_TCGEN05_1CTA_USED
	.align		4
        /*0028*/ 	.byte	0x01, 0x51
	.zero		2


	//----- nvinfo : EIATTR_MAXREG_COUNT
	.align		4
        /*002c*/ 	.byte	0x03, 0x1b
        /*002e*/ 	.short	0x00ff


	//----- nvinfo : EIATTR_NUM_BARRIERS
	.align		4
        /*0030*/ 	.byte	0x02, 0x4c
        /*0032*/ 	.byte	0x07
	.zero		1


	//----- nvinfo : EIATTR_EXTERNS
	.align		4
        /*0034*/ 	.byte	0x04, 0x0f
        /*0036*/ 	.short	(.L_37 - .L_36)


	//   ....[0]....
	.align		4
.L_36:
        /*0038*/ 	.word	index@(__assertfail)


	//----- nvinfo : EIATTR_MERCURY_ISA_VERSION
	.align		4
.L_37:
        /*003c*/ 	.byte	0x03, 0x5f
        /*003e*/ 	.short	0x0101


	//----- nvinfo : EIATTR_INT_WARP_WIDE_INSTR_OFFSETS
	.align		4
        /*0040*/ 	.byte	0x04, 0x31
        /*0042*/ 	.short	(.L_39 - .L_38)


	//   ....[0]....
.L_38:
        /*0044*/ 	.word	0x00001da0


	//   ....[1]....
        /*0048*/ 	.word	0x00003840


	//   ....[2]....
        /*004c*/ 	.word	0x00003870


	//   ....[3]....
        /*0050*/ 	.word	0x000038c0


	//   ....[4]....
        /*0054*/ 	.word	0x000041a0


	//   ....[5]....
        /*0058*/ 	.word	0x000041c0


	//   ....[6]....
        /*005c*/ 	.word	0x00004490


	//   ....[7]....
        /*0060*/ 	.word	0x000045c0


	//----- nvinfo : EIATTR_COOP_GROUP_MASK_REGIDS
	.align		4
.L_39:
        /*0064*/ 	.byte	0x04, 0x29
        /*0066*/ 	.short	(.L_41 - .L_40)


	//   ....[0]....
.L_40:
        /*0068*/ 	.word	0xffffffff


	//   ....[1]....
        /*006c*/ 	.word	0xffffffff


	//   ....[2]....
        /*0070*/ 	.word	0xffffffff


	//   ....[3]....
        /*0074*/ 	.word	0xffffffff


	//   ....[4]....
        /*0078*/ 	.word	0xffffffff


	//   ....[5]....
        /*007c*/ 	.word	0xffffffff


	//   ....[6]....
        /*0080*/ 	.word	0xffffffff


	//   ....[7]....
        /*0084*/ 	.word	0xffffffff


	//   ....[8]....
        /*0088*/ 	.word	0xffffffff


	//   ....[9]....
        /*008c*/ 	.word	0xffffffff


	//   ....[10]....
        /*0090*/ 	.word	0xffffffff


	//   ....[11]....
        /*0094*/ 	.word	0xffffffff


	//   ....[12]....
        /*0098*/ 	.word	0xffffffff


	//----- nvinfo : EIATTR_COOP_GROUP_INSTR_OFFSETS
	.align		4
.L_41:
        /*009c*/ 	.byte	0x04, 0x28
        /*009e*/ 	.short	(.L_43 - .L_42)


	//   ....[0]....
.L_42:
        /*00a0*/ 	.word	0x00000090


	//   ....[1]....
        /*00a4*/ 	.word	0x000004d0


	//   ....[2]....
        /*00a8*/ 	.word	0x00000640


	//   ....[3]....
        /*00ac*/ 	.word	0x000007c0


	//   ....[4]....
        /*00b0*/ 	.word	0x000008c0


	//   ....[5]....
        /*00b4*/ 	.word	0x00000a30


	//   ....[6]....
        /*00b8*/ 	.word	0x00000bd0


	//   ....[7]....
        /*00bc*/ 	.word	0x00001c80


	//   ....[8]....
        /*00c0*/ 	.word	0x00002a60


	//   ....[9]....
        /*00c4*/ 	.word	0x00002c70


	//   ....[10]....
        /*00c8*/ 	.word	0x00002ca0


	//   ....[11]....
        /*00cc*/ 	.word	0x00003730


	//   ....[12]....
        /*00d0*/ 	.word	0x00003960


	//----- nvinfo : EIATTR_VRC_CTA_INIT_COUNT
	.align		4
.L_43:
        /*00d4*/ 	.byte	0x02, 0x4a
        /*00d6*/ 	.byte	0x80
	.zero		1


	//----- nvinfo : EIATTR_SYSCALL_OFFSETS
	.align		4
        /*00d8*/ 	.byte	0x04, 0x46
        /*00da*/ 	.short	(.L_45 - .L_44)


	//   ....[0]....
.L_44:
        /*00dc*/ 	.word	0x000051b0


	//   ....[1]....
        /*00e0*/ 	.word	0x000052a0


	//   ....[2]....
        /*00e4*/ 	.word	0x00005b60


	//   ....[3]....
        /*00e8*/ 	.word	0x000063b0


	//----- nvinfo : EIATTR_MBARRIER_INSTR_OFFSETS
	.align		4
.L_45:
        /*00ec*/ 	.byte	0x04, 0x39
        /*00ee*/ 	.short	(.L_47 - .L_46)


	//   ....[0]....
.L_46:
        /*00f0*/ 	.word	0x000005b0
        /*00f4*/ 	.word	0x000000ff
        /*00f8*/ 	.word	0x00000000
        /*00fc*/ 	.short	0x0100
        /*00fe*/ 	.byte	0x05
	.zero		1


	//   ....[1]....
        /*0100*/ 	.word	0x000005c0
        /*0104*/ 	.word	0x000000ff
        /*0108*/ 	.word	0x00000020
        /*010c*/ 	.short	0x0100
        /*010e*/ 	.byte	0x05
	.zero		1


	//   ....[2]....
        /*0110*/ 	.word	0x000005d0
        /*0114*/ 	.word	0x000000ff
        /*0118*/ 	.word	0x00000008
        /*011c*/ 	.short	0x0100
        /*011e*/ 	.byte	0x05
	.zero		1


	//   ....[3]....
        /*0120*/ 	.word	0x000005e0
        /*0124*/ 	.word	0x000000ff
        /*0128*/ 	.word	0x00000028
        /*012c*/ 	.short	0x0100
        /*012e*/ 	.byte	0x05
	.zero		1


	//   ....[4]....
        /*0130*/ 	.word	0x000005f0
        /*0134*/ 	.word	0x000000ff
        /*0138*/ 	.word	0x00000010
        /*013c*/ 	.short	0x0100
        /*013e*/ 	.byte	0x05
	.zero		1


	//   ....[5]....
        /*0140*/ 	.word	0x00000600
        /*0144*/ 	.word	0x000000ff
        /*0148*/ 	.word	0x00000030
        /*014c*/ 	.short	0x0100
        /*014e*/ 	.byte	0x05
	.zero		1


	//   ....[6]....
        /*0150*/ 	.word	0x00000610
        /*0154*/ 	.word	0x000000ff
        /*0158*/ 	.word	0x00000018
        /*015c*/ 	.short	0x0100
        /*015e*/ 	.byte	0x05
	.zero		1


	//   ....[7]....
        /*0160*/ 	.word	0x00000620
        /*0164*/ 	.word	0x000000ff
        /*0168*/ 	.word	0x00000038
        /*016c*/ 	.short	0x0100
        /*016e*/ 	.byte	0x05
	.zero		1


	//   ....[8]....
        /*0170*/ 	.word	0x00000750
        /*0174*/ 	.word	0x000000ff
        /*0178*/ 	.word	0x00000040
        /*017c*/ 	.short	0x0100
        /*017e*/ 	.byte	0x07
	.zero		1


	//   ....[9]....
        /*0180*/ 	.word	0x00000760
        /*0184*/ 	.word	0x000000ff
        /*0188*/ 	.word	0x00000058
        /*018c*/ 	.short	0x0100
        /*018e*/ 	.byte	0x07
	.zero		1


	//   ....[10]....
        /*0190*/ 	.word	0x00000770
        /*0194*/ 	.word	0x000000ff
        /*0198*/ 	.word	0x00000048
        /*019c*/ 	.short	0x0100
        /*019e*/ 	.byte	0x07
	.zero		1


	//   ....[11]....
        /*01a0*/ 	.word	0x00000780
        /*01a4*/ 	.word	0x000000ff
        /*01a8*/ 	.word	0x00000060
        /*01ac*/ 	.short	0x0100
        /*01ae*/ 	.byte	0x07
	.zero		1


	//   ....[12]....
        /*01b0*/ 	.word	0x00000790
        /*01b4*/ 	.word	0x000000ff
        /*01b8*/ 	.word	0x00000050
        /*01bc*/ 	.short	0x0100
        /*01be*/ 	.byte	0x07
	.zero		1


	//   ....[13]....
        /*01c0*/ 	.word	0x000007a0
        /*01c4*/ 	.word	0x000000ff
        /*01c8*/ 	.word	0x00000068
        /*01cc*/ 	.short	0x0100
        /*01ce*/ 	.byte	0x07
	.zero		1


	//   ....[14]....
        /*01d0*/ 	.word	0x00000890
        /*01d4*/ 	.word	0x000000ff
        /*01d8*/ 	.word	0x00000070
        /*01dc*/ 	.short	0x0100
        /*01de*/ 	.byte	0x05
	.zero		1


	//   ....[15]....
        /*01e0*/ 	.word	0x000008a0
        /*01e4*/ 	.word	0x000000ff
        /*01e8*/ 	.word	0x00000078
        /*01ec*/ 	.short	0x0100
        /*01ee*/ 	.byte	0x05
	.zero		1


	//   ....[16]....
        /*01f0*/ 	.word	0x000009e0
        /*01f4*/ 	.word	0x000000ff
        /*01f8*/ 	.word	0x00000080
        /*01fc*/ 	.short	0x0100
        /*01fe*/ 	.byte	0x05
	.zero		1


	//   ....[17]....
        /*0200*/ 	.word	0x000009f0
        /*0204*/ 	.word	0x000000ff
        /*0208*/ 	.word	0x00000090
        /*020c*/ 	.short	0x0100
        /*020e*/ 	.byte	0x05
	.zero		1


	//   ....[18]....
        /*0210*/ 	.word	0x00000a00
        /*0214*/ 	.word	0x000000ff
        /*0218*/ 	.word	0x00000088
        /*021c*/ 	.short	0x0100
        /*021e*/ 	.byte	0x05
	.zero		1


	//   ....[19]....
        /*0220*/ 	.word	0x00000a10
        /*0224*/ 	.word	0x000000ff
        /*0228*/ 	.word	0x00000098
        /*022c*/ 	.short	0x0100
        /*022e*/ 	.byte	0x05
	.zero		1


	//   ....[20]....
        /*0230*/ 	.word	0x00000b40
        /*0234*/ 	.word	0x000000ff
        /*0238*/ 	.word	0x000000a0
        /*023c*/ 	.short	0x0100
        /*023e*/ 	.byte	0x07
	.zero		1


	//   ....[21]....
        /*0240*/ 	.word	0x00000b50
        /*0244*/ 	.word	0x000000ff
        /*0248*/ 	.word	0x000000c0
        /*024c*/ 	.short	0x0100
        /*024e*/ 	.byte	0x07
	.zero		1


	//   ....[22]....
        /*0250*/ 	.word	0x00000b60
        /*0254*/ 	.word	0x000000ff
        /*0258*/ 	.word	0x000000a8
        /*025c*/ 	.short	0x0100
        /*025e*/ 	.byte	0x07
	.zero		1


	//   ....[23]....
        /*0260*/ 	.word	0x00000b70
        /*0264*/ 	.word	0x000000ff
        /*0268*/ 	.word	0x000000c8
        /*026c*/ 	.short	0x0100
        /*026e*/ 	.byte	0x07
	.zero		1


	//   ....[24]....
        /*0270*/ 	.word	0x00000b80
        /*0274*/ 	.word	0x000000ff
        /*0278*/ 	.word	0x000000b0
        /*027c*/ 	.short	0x0100
        /*027e*/ 	.byte	0x07
	.zero		1


	//   ....[25]....
        /*0280*/ 	.word	0x00000b90
        /*0284*/ 	.word	0x000000ff
        /*0288*/ 	.word	0x000000d0
        /*028c*/ 	.short	0x0100
        /*028e*/ 	.byte	0x07
	.zero		1


	//   ....[26]....
        /*0290*/ 	.word	0x00000ba0
        /*0294*/ 	.word	0x000000ff
        /*0298*/ 	.word	0x000000b8
        /*029c*/ 	.short	0x0100
        /*029e*/ 	.byte	0x07
	.zero		1


	//   ....[27]....
        /*02a0*/ 	.word	0x00000bb0
        /*02a4*/ 	.word	0x000000ff
        /*02a8*/ 	.word	0x000000d8
        /*02ac*/ 	.short	0x0100
        /*02ae*/ 	.byte	0x07
	.zero		1


	//   ....[28]....
        /*02b0*/ 	.word	0x00000ca0
        /*02b4*/ 	.word	0x000000ff
        /*02b8*/ 	.word	0x000000e0
        /*02bc*/ 	.short	0x0100
        /*02be*/ 	.byte	0x05
	.zero		1


	//   ....[29]....
        /*02c0*/ 	.word	0x00000cb0
        /*02c4*/ 	.word	0x000000ff
        /*02c8*/ 	.word	0x000000f0
        /*02cc*/ 	.short	0x0100
        /*02ce*/ 	.byte	0x05
	.zero		1


	//   ....[30]....
        /*02d0*/ 	.word	0x00000cc0
        /*02d4*/ 	.word	0x000000ff
        /*02d8*/ 	.word	0x000000e8
        /*02dc*/ 	.short	0x0100
        /*02de*/ 	.byte	0x05
	.zero		1


	//   ....[31]....
        /*02e0*/ 	.word	0x00000cd0
        /*02e4*/ 	.word	0x000000ff
        /*02e8*/ 	.word	0x000000f8
        /*02ec*/ 	.short	0x0100
        /*02ee*/ 	.byte	0x05
	.zero		1


	//   ....[32]....
        /*02f0*/ 	.word	0x000015a0
        /*02f4*/ 	.word	0x00000002
        /*02f8*/ 	.word	0x000000f0
        /*02fc*/ 	.short	0x010a
        /*02fe*/ 	.byte	0xff
	.zero		1


	//   ....[33]....
        /*0300*/ 	.word	0x000015d0
        /*0304*/ 	.word	0x00000002
        /*0308*/ 	.word	0x000000e0
        /*030c*/ 	.short	0x0101
        /*030e*/ 	.byte	0xff
	.zero		1


	//   ....[34]....
        /*0310*/ 	.word	0x000016a0
        /*0314*/ 	.word	0x000000ff
        /*0318*/ 	.word	0x00000020
        /*031c*/ 	.short	0x010a
        /*031e*/ 	.byte	0x08
	.zero		1


	//   ....[35]....
        /*0320*/ 	.word	0x00001740
        /*0324*/ 	.word	0x000000ff
        /*0328*/ 	.word	0x00000020
        /*032c*/ 	.short	0x010a
        /*032e*/ 	.byte	0x21
	.zero		1


	//   ....[36]....
        /*0330*/ 	.word	0x000018a0
        /*0334*/ 	.word	0x000000ff
        /*0338*/ 	.word	0x00000020
        /*033c*/ 	.short	0x010a
        /*033e*/ 	.byte	0x08
	.zero		1


	//   ....[37]....
        /*0340*/ 	.word	0x00001990
        /*0344*/ 	.word	0x000000ff
        /*0348*/ 	.word	0x00000078
        /*034c*/ 	.short	0x0101
        /*034e*/ 	.byte	0x04
	.zero		1


	//   ....[38]....
        /*0350*/ 	.word	0x000019b0
        /*0354*/ 	.word	0x000000ff
        /*0358*/ 	.word	0x00000020
        /*035c*/ 	.short	0x010a
        /*035e*/ 	.byte	0x08
	.zero		1


	//   ....[39]....
        /*0360*/ 	.word	0x00001a30
        /*0364*/ 	.word	0x000000ff
        /*0368*/ 	.word	0x00000020
        /*036c*/ 	.short	0x010a
        /*036e*/ 	.byte	0x11
	.zero		1


	//   ....[40]....
        /*0370*/ 	.word	0x00001b90
        /*0374*/ 	.word	0x000000ff
        /*0378*/ 	.word	0x00000020
        /*037c*/ 	.short	0x010a
        /*037e*/ 	.byte	0x08
	.zero		1


	//   ....[41]....
        /*0380*/ 	.word	0x00001cb0
        /*0384*/ 	.word	0x00000002
        /*0388*/ 	.word	0x00000080
        /*038c*/ 	.short	0x010a
        /*038e*/ 	.byte	0xff
	.zero		1


	//   ....[42]....
        /*0390*/ 	.word	0x00001d70
        /*0394*/ 	.word	0x00000002
        /*0398*/ 	.word	0x00000000
        /*039c*/ 	.short	0x0101
        /*039e*/ 	.byte	0xff
	.zero		1


	//   ....[43]....
        /*03a0*/ 	.word	0x000022d0
        /*03a4*/ 	.word	0x000000ff
        /*03a8*/ 	.word	0x00000000
        /*03ac*/ 	.short	0x010a
        /*03ae*/ 	.byte	0x05
	.zero		1


	//   ....[44]....
        /*03b0*/ 	.word	0x00002360
        /*03b4*/ 	.word	0x000000ff
        /*03b8*/ 	.word	0x00000000
        /*03bc*/ 	.short	0x010a
        /*03be*/ 	.byte	0x05
	.zero		1


	//   ....[45]....
        /*03c0*/ 	.word	0x000023f0
        /*03c4*/ 	.word	0x000000ff
        /*03c8*/ 	.word	0x00000000
        /*03cc*/ 	.short	0x010a
        /*03ce*/ 	.byte	0x05
	.zero		1


	//   ....[46]....
        /*03d0*/ 	.word	0x00002490
        /*03d4*/ 	.word	0x00000000
        /*03d8*/ 	.word	0x00000000
        /*03dc*/ 	.short	0x010a
        /*03de*/ 	.byte	0xff
	.zero		1


	//   ....[47]....
        /*03e0*/ 	.word	0x000025b0
        /*03e4*/ 	.word	0x00000000
        /*03e8*/ 	.word	0x000000e0
        /*03ec*/ 	.short	0x010a
        /*03ee*/ 	.byte	0xff
	.zero		1


	//   ....[48]....
        /*03f0*/ 	.word	0x00002620
        /*03f4*/ 	.word	0x00000000
        /*03f8*/ 	.word	0x00000000
        /*03fc*/ 	.short	0x0101
        /*03fe*/ 	.byte	0xff
	.zero		1


	//   ....[49]....
        /*0400*/ 	.word	0x00002640
        /*0404*/ 	.word	0x000000ff
        /*0408*/ 	.word	0x00000090
        /*040c*/ 	.short	0x010a
        /*040e*/ 	.byte	0x05
	.zero		1


	//   ....[50]....
        /*0410*/ 	.word	0x00002760
        /*0414*/ 	.word	0x00000000
        /*0418*/ 	.word	0x00000080
        /*041c*/ 	.short	0x010a
        /*041e*/ 	.byte	0xff
	.zero		1


	//   ....[51]....
        /*0420*/ 	.word	0x00002860
        /*0424*/ 	.word	0x00000000
        /*0428*/ 	.word	0x00000000
        /*042c*/ 	.short	0x0101
        /*042e*/ 	.byte	0xff
	.zero		1


	//   ....[52]....
        /*0430*/ 	.word	0x000028f0
        /*0434*/ 	.word	0x000000ff
        /*0438*/ 	.word	0x00000090
        /*043c*/ 	.short	0x0106
        /*043e*/ 	.byte	0x05
	.zero		1


	//   ....[53]....
        /*0440*/ 	.word	0x00002910
        /*0444*/ 	.word	0x000000ff
        /*0448*/ 	.word	0x00000090
        /*044c*/ 	.short	0x010a
        /*044e*/ 	.byte	0x05
	.zero		1


	//   ....[54]....
        /*0450*/ 	.word	0x000029a0
        /*0454*/ 	.word	0x000000ff
        /*0458*/ 	.word	0x00000090
        /*045c*/ 	.short	0x0106
        /*045e*/ 	.byte	0x04
	.zero		1


	//   ....[55]....
        /*0460*/ 	.word	0x000029e0
        /*0464*/ 	.word	0x00000000
        /*0468*/ 	.word	0x00000090
        /*046c*/ 	.short	0x010a
        /*046e*/ 	.byte	0xff
	.zero		1


	//   ....[56]....
        /*0470*/ 	.word	0x00002f20
        /*0474*/ 	.word	0x00000000
        /*0478*/ 	.word	0x00000080
        /*047c*/ 	.short	0x010a
        /*047e*/ 	.byte	0xff
	.zero		1


	//   ....[57]....
        /*0480*/ 	.word	0x00003020
        /*0484*/ 	.word	0x00000003
        /*0488*/ 	.word	0x00000000
        /*048c*/ 	.short	0x0101
        /*048e*/ 	.byte	0xff
	.zero		1


	//   ....[58]....
        /*0490*/ 	.word	0x00003030
        /*0494*/ 	.word	0x000000ff
        /*0498*/ 	.word	0x00000000
        /*049c*/ 	.short	0x010a
        /*049e*/ 	.byte	0x06
	.zero		1


	//   ....[59]....
        /*04a0*/ 	.word	0x000030b0
        /*04a4*/ 	.word	0x000000ff
        /*04a8*/ 	.word	0x000000c0
        /*04ac*/ 	.short	0x010a
        /*04ae*/ 	.byte	0x07
	.zero		1


	//   ....[60]....
        /*04b0*/ 	.word	0x00003190
        /*04b4*/ 	.word	0x000000ff
        /*04b8*/ 	.word	0x00000000
        /*04bc*/ 	.short	0x010a
        /*04be*/ 	.byte	0x06
	.zero		1


	//   ....[61]....
        /*04c0*/ 	.word	0x000032c0
        /*04c4*/ 	.word	0x000000ff
        /*04c8*/ 	.word	0x00000000
        /*04cc*/ 	.short	0x010a
        /*04ce*/ 	.byte	0x1a
	.zero		1


	//   ....[62]....
        /*04d0*/ 	.word	0x00003560
        /*04d4*/ 	.word	0x000000ff
        /*04d8*/ 	.word	0x00000000
        /*04dc*/ 	.short	0x010a
        /*04de*/ 	.byte	0x06
	.zero		1


	//   ....[63]....
        /*04e0*/ 	.word	0x000035f0
        /*04e4*/ 	.word	0x000000ff
        /*04e8*/ 	.word	0x00000000
        /*04ec*/ 	.short	0x010a
        /*04ee*/ 	.byte	0x06
	.zero		1


	//   ....[64]....
        /*04f0*/ 	.word	0x00003680
        /*04f4*/ 	.word	0x000000ff
        /*04f8*/ 	.word	0x00000000
        /*04fc*/ 	.short	0x010a
        /*04fe*/ 	.byte	0x06
	.zero		1


	//   ....[65]....
        /*0500*/ 	.word	0x00003710
        /*0504*/ 	.word	0x000000ff
        /*0508*/ 	.word	0x00000000
        /*050c*/ 	.short	0x010a
        /*050e*/ 	.byte	0x07
	.zero		1


	//   ....[66]....
        /*0510*/ 	.word	0x00003b40
        /*0514*/ 	.word	0x00000000
        /*0518*/ 	.word	0x00000080
        /*051c*/ 	.short	0x010a
        /*051e*/ 	.byte	0xff
	.zero		1


	//   ....[67]....
        /*0520*/ 	.word	0x00003c00
        /*0524*/ 	.word	0x00000000
        /*0528*/ 	.word	0x00000000
        /*052c*/ 	.short	0x0101
        /*052e*/ 	.byte	0xff
	.zero		1


	//   ....[68]....
        /*0530*/ 	.word	0x00003f20
        /*0534*/ 	.word	0x000000ff
        /*0538*/ 	.word	0x00000078
        /*053c*/ 	.short	0x010a
        /*053e*/ 	.byte	0x07
	.zero		1


	//   ....[69]....
        /*0540*/ 	.word	0x00004140
        /*0544*/ 	.word	0x000000ff
        /*0548*/ 	.word	0x00000058
        /*054c*/ 	.short	0x010a
        /*054e*/ 	.byte	0x0f
	.zero		1


	//   ....[70]....
        /*0550*/ 	.word	0x00004340
        /*0554*/ 	.word	0x000000ff
        /*0558*/ 	.word	0x00000040
        /*055c*/ 	.short	0x010b
        /*055e*/ 	.byte	0x0f
	.zero		1


	//   ....[71]....
        /*0560*/ 	.word	0x00004390
        /*0564*/ 	.word	0x000000ff
        /*0568*/ 	.word	0x00000000
        /*056c*/ 	.short	0x0101
        /*056e*/ 	.byte	0x10
	.zero		1


	//   ....[72]....
        /*0570*/ 	.word	0x000043d0
        /*0574*/ 	.word	0x000000ff
        /*0578*/ 	.word	0x00000058
        /*057c*/ 	.short	0x010a
        /*057e*/ 	.byte	0x0d
	.zero		1


	//   ....[73]....
        /*0580*/ 	.word	0x00004610
        /*0584*/ 	.word	0x000000ff
        /*0588*/ 	.word	0x00000040
        /*058c*/ 	.short	0x010b
        /*058e*/ 	.byte	0x0d
	.zero		1


	//   ....[74]....
        /*0590*/ 	.word	0x00004680
        /*0594*/ 	.word	0x000000ff
        /*0598*/ 	.word	0x00000000
        /*059c*/ 	.short	0x0101
        /*059e*/ 	.byte	0x0f
	.zero		1


	//   ....[75]....
        /*05a0*/ 	.word	0x000046d0
        /*05a4*/ 	.word	0x000000ff
        /*05a8*/ 	.word	0x00000000
        /*05ac*/ 	.short	0x010a
        /*05ae*/ 	.byte	0x04
	.zero		1


	//   ....[76]....
        /*05b0*/ 	.word	0x00004760
        /*05b4*/ 	.word	0x000000ff
        /*05b8*/ 	.word	0x00000000
        /*05bc*/ 	.short	0x010a
        /*05be*/ 	.byte	0x04
	.zero		1


	//   ....[77]....
        /*05c0*/ 	.word	0x00004800
        /*05c4*/ 	.word	0x00000000
        /*05c8*/ 	.word	0x00000000
        /*05cc*/ 	.short	0x010a
        /*05ce*/ 	.byte	0xff
	.zero		1


	//   ....[78]....
        /*05d0*/ 	.word	0x00004b80
        /*05d4*/ 	.word	0x00000000
        /*05d8*/ 	.word	0x00000080
        /*05dc*/ 	.short	0x010a
        /*05de*/ 	.byte	0xff
	.zero		1


	//   ....[79]....
        /*05e0*/ 	.word	0x00004c90
        /*05e4*/ 	.word	0x00000000
        /*05e8*/ 	.word	0x00000000
        /*05ec*/ 	.short	0x0101
        /*05ee*/ 	.byte	0xff
	.zero		1


	//   ....[80]....
        /*05f0*/ 	.word	0x000056e0
        /*05f4*/ 	.word	0x00000002
        /*05f8*/ 	.word	0x00000040
        /*05fc*/ 	.short	0x010a
        /*05fe*/ 	.byte	0xff
	.zero		1


	//   ....[81]....
        /*0600*/ 	.word	0x00005720
        /*0604*/ 	.word	0x00000052
        /*0608*/ 	.word	0x000000a0
        /*060c*/ 	.short	0x010a
        /*060e*/ 	.byte	0xff
	.zero		1


	//   ....[82]....
        /*0610*/ 	.word	0x00005810
        /*0614*/ 	.word	0x00000002
        /*0618*/ 	.word	0x00000040
        /*061c*/ 	.short	0x010a
        /*061e*/ 	.byte	0xff
	.zero		1


	//   ....[83]....
        /*0620*/ 	.word	0x00005a40
        /*0624*/ 	.word	0x00000052
        /*0628*/ 	.word	0x000000a0
        /*062c*/ 	.short	0x010a
        /*062e*/ 	.byte	0xff
	.zero		1


	//   ....[84]....
        /*0630*/ 	.word	0x000060d0
        /*0634*/ 	.word	0x00000000
        /*0638*/ 	.word	0x00000000
        /*063c*/ 	.short	0x0101
        /*063e*/ 	.byte	0xff
	.zero		1


	//   ....[85]....
        /*0640*/ 	.word	0x000060e0
        /*0644*/ 	.word	0x00000002
        /*0648*/ 	.word	0x00000040
        /*064c*/ 	.short	0x010a
        /*064e*/ 	.byte	0xff
	.zero		1


	//   ....[86]....
        /*0650*/ 	.word	0x000061b0
        /*0654*/ 	.word	0x00000002
        /*0658*/ 	.word	0x00000040
        /*065c*/ 	.short	0x010a
        /*065e*/ 	.byte	0xff
	.zero		1


	//   ....[87]....
        /*0660*/ 	.word	0x00006450
        /*0664*/ 	.word	0x000000ff
        /*0668*/ 	.word	0x00000000
        /*066c*/ 	.short	0x0101
        /*066e*/ 	.byte	0x05
	.zero		1


	//   ....[88]....
        /*0670*/ 	.word	0x00006990
        /*0674*/ 	.word	0x00000000
        /*0678*/ 	.word	0x00000000
        /*067c*/ 	.short	0x0101
        /*067e*/ 	.byte	0xff
	.zero		1


	//   ....[89]....
        /*0680*/ 	.word	0x00006c00
        /*0684*/ 	.word	0x000000ff
        /*0688*/ 	.word	0x00000000
        /*068c*/ 	.short	0x0101
        /*068e*/ 	.byte	0x04
	.zero		1


	//   ....[90]....
        /*0690*/ 	.word	0x00006c20
        /*0694*/ 	.word	0x00000002
        /*0698*/ 	.word	0x000000f0
        /*069c*/ 	.short	0x010a
        /*069e*/ 	.byte	0xff
	.zero		1


	//   ....[91]....
        /*06a0*/ 	.word	0x00006c80
        /*06a4*/ 	.word	0x00000002
        /*06a8*/ 	.word	0x00000020
        /*06ac*/ 	.short	0x010a
        /*06ae*/ 	.byte	0xff
	.zero		1


	//   ....[92]....
        /*06b0*/ 	.word	0x00006ce0
        /*06b4*/ 	.word	0x00000002
        /*06b8*/ 	.word	0x00000020
        /*06bc*/ 	.short	0x010a
        /*06be*/ 	.byte	0xff
	.zero		1


	//   ....[93]....
        /*06c0*/ 	.word	0x00006d30
        /*06c4*/ 	.word	0x00000002
        /*06c8*/ 	.word	0x00000080
        /*06cc*/ 	.short	0x010a
        /*06ce*/ 	.byte	0xff
	.zero		1


	//   ....[94]....
        /*06d0*/ 	.word	0x00006d90
        /*06d4*/ 	.word	0x00000000
        /*06d8*/ 	.word	0x00000000
        /*06dc*/ 	.short	0x010a
        /*06de*/ 	.byte	0xff
	.zero		1


	//   ....[95]....
        /*06e0*/ 	.word	0x00006df0
        /*06e4*/ 	.word	0x00000000
        /*06e8*/ 	.word	0x00000000
        /*06ec*/ 	.short	0x010a
        /*06ee*/ 	.byte	0xff
	.zero		1


	//   ....[96]....
        /*06f0*/ 	.word	0x00006e50
        /*06f4*/ 	.word	0x00000000
        /*06f8*/ 	.word	0x00000000
        /*06fc*/ 	.short	0x010a
        /*06fe*/ 	.byte	0xff
	.zero		1


	//   ....[97]....
        /*0700*/ 	.word	0x00006ea0
        /*0704*/ 	.word	0x00000000
        /*0708*/ 	.word	0x000000e0
        /*070c*/ 	.short	0x010a
        /*070e*/ 	.byte	0xff
	.zero		1


	//   ....[98]....
        /*0710*/ 	.word	0x00006f00
        /*0714*/ 	.word	0x00000000
        /*0718*/ 	.word	0x00000090
        /*071c*/ 	.short	0x010a
        /*071e*/ 	.byte	0xff
	.zero		1


	//   ....[99]....
        /*0720*/ 	.word	0x00006f50
        /*0724*/ 	.word	0x00000000
        /*0728*/ 	.word	0x00000080
        /*072c*/ 	.short	0x010a
        /*072e*/ 	.byte	0xff
	.zero		1


	//   ....[100]....
        /*0730*/ 	.word	0x00006fb0
        /*0734*/ 	.word	0x00000000
        /*0738*/ 	.word	0x00000090
        /*073c*/ 	.short	0x010a
        /*073e*/ 	.byte	0xff
	.zero		1


	//   ....[101]....
        /*0740*/ 	.word	0x00007000
        /*0744*/ 	.word	0x00000000
        /*0748*/ 	.word	0x00000080
        /*074c*/ 	.short	0x010a
        /*074e*/ 	.byte	0xff
	.zero		1


	//   ....[102]....
        /*0750*/ 	.word	0x00007060
        /*0754*/ 	.word	0x00000002
        /*0758*/ 	.word	0x000000c0
        /*075c*/ 	.short	0x010a
        /*075e*/ 	.byte	0xff
	.zero		1


	//   ....[103]....
        /*0760*/ 	.word	0x000070c0
        /*0764*/ 	.word	0x00000000
        /*0768*/ 	.word	0x00000000
        /*076c*/ 	.short	0x010a
        /*076e*/ 	.byte	0xff
	.zero		1


	//   ....[104]....
        /*0770*/ 	.word	0x00007120
        /*0774*/ 	.word	0x00000000
        /*0778*/ 	.word	0x00000000
        /*077c*/ 	.short	0x010a
        /*077e*/ 	.byte	0xff
	.zero		1


	//   ....[105]....
        /*0780*/ 	.word	0x00007180
        /*0784*/ 	.word	0x00000000
        /*0788*/ 	.word	0x00000000
        /*078c*/ 	.short	0x010a
        /*078e*/ 	.byte	0xff
	.zero		1


	//   ....[106]....
        /*0790*/ 	.word	0x000071e0
        /*0794*/ 	.word	0x00000000
        /*0798*/ 	.word	0x00000000
        /*079c*/ 	.short	0x010a
        /*079e*/ 	.byte	0xff
	.zero		1


	//   ....[107]....
        /*07a0*/ 	.word	0x00007240
        /*07a4*/ 	.word	0x00000000
        /*07a8*/ 	.word	0x00000000
        /*07ac*/ 	.short	0x010a
        /*07ae*/ 	.byte	0xff
	.zero		1


	//   ....[108]....
        /*07b0*/ 	.word	0x00007290
        /*07b4*/ 	.word	0x00000000
        /*07b8*/ 	.word	0x00000080
        /*07bc*/ 	.short	0x010a
        /*07be*/ 	.byte	0xff
	.zero		1


	//   ....[109]....
        /*07c0*/ 	.word	0x000072f0
        /*07c4*/ 	.word	0x00000000
        /*07c8*/ 	.word	0x00000078
        /*07cc*/ 	.short	0x010a
        /*07ce*/ 	.byte	0xff
	.zero		1


	//   ....[110]....
        /*07d0*/ 	.word	0x00007350
        /*07d4*/ 	.word	0x00000000
        /*07d8*/ 	.word	0x00000058
        /*07dc*/ 	.short	0x010a
        /*07de*/ 	.byte	0xff
	.zero		1


	//   ....[111]....
        /*07e0*/ 	.word	0x000073b0
        /*07e4*/ 	.word	0x00000000
        /*07e8*/ 	.word	0x00000058
        /*07ec*/ 	.short	0x010a
        /*07ee*/ 	.byte	0xff
	.zero		1


	//   ....[112]....
        /*07f0*/ 	.word	0x00007410
        /*07f4*/ 	.word	0x00000000
        /*07f8*/ 	.word	0x00000000
        /*07fc*/ 	.short	0x010a
        /*07fe*/ 	.byte	0xff
	.zero		1


	//   ....[113]....
        /*0800*/ 	.word	0x00007470
        /*0804*/ 	.word	0x00000000
        /*0808*/ 	.word	0x00000000
        /*080c*/ 	.short	0x010a
        /*080e*/ 	.byte	0xff
	.zero		1


	//   ....[114]....
        /*0810*/ 	.word	0x000074c0
        /*0814*/ 	.word	0x00000000
        /*0818*/ 	.word	0x00000080
        /*081c*/ 	.short	0x010a
        /*081e*/ 	.byte	0xff
	.zero		1


	//   ....[115]....
        /*0820*/ 	.word	0x00007510
        /*0824*/ 	.word	0x00000002
        /*0828*/ 	.word	0x00000040
        /*082c*/ 	.short	0x010a
        /*082e*/ 	.byte	0xff
	.zero		1


	//   ....[116]....
        /*0830*/ 	.word	0x00007560
        /*0834*/ 	.word	0x00000052
        /*0838*/ 	.word	0x000000a0
        /*083c*/ 	.short	0x010a
        /*083e*/ 	.byte	0xff
	.zero		1


	//   ....[117]....
        /*0840*/ 	.word	0x000075b0
        /*0844*/ 	.word	0x00000002
        /*0848*/ 	.word	0x00000040
        /*084c*/ 	.short	0x010a
        /*084e*/ 	.byte	0xff
	.zero		1


	//----- nvinfo : EIATTR_NUM_MBARRIERS
	.align		4
.L_47:
        /*0850*/ 	.byte	0x03, 0x38
        /*0852*/ 	.short	0x0020


	//----- nvinfo : EIATTR_EXIT_INSTR_OFFSETS
	.align		4
        /*0854*/ 	.byte	0x04, 0x1c
        /*0856*/ 	.short	(.L_49 - .L_48)


	//   ....[0]....
.L_48:
        /*0858*/ 	.word	0x000024c0


	//   ....[1]....
        /*085c*/ 	.word	0x000029b0


	//   ....[2]....
        /*0860*/ 	.word	0x00002a10


	//   ....[3]....
        /*0864*/ 	.word	0x00003970


	//   ....[4]....
        /*0868*/ 	.word	0x00004830


	//   ....[5]....
        /*086c*/ 	.word	0x00004870


	//   ....[6]....
        /*0870*/ 	.word	0x00006af0


	//   ....[7]....
        /*0874*/ 	.word	0x00006b70


	//   ....[8]....
        /*0878*/ 	.word	0x00006ba0


	//   ....[9]....
        /*087c*/ 	.word	0x00006c10


	//----- nvinfo : EIATTR_MAX_THREADS
	.align		4
.L_49:
        /*0880*/ 	.byte	0x04, 0x05
        /*0882*/ 	.short	(.L_51 - .L_50)
.L_50:
        /*0884*/ 	.word	0x00000100
        /*0888*/ 	.word	0x00000001
        /*088c*/ 	.word	0x00000001


	//----- nvinfo : EIATTR_CRS_STACK_SIZE
	.align		4
.L_51:
        /*0890*/ 	.byte	0x04, 0x1e
        /*0892*/ 	.short	(.L_53 - .L_52)
.L_52:
        /*0894*/ 	.word	0x00000000


	//----- nvinfo : EIATTR_CBANK_PARAM_SIZE
	.align		4
.L_53:
        /*0898*/ 	.byte	0x03, 0x19
        /*089a*/ 	.short	0x0800


	//----- nvinfo : EIATTR_PARAM_CBANK
	.align		4
        /*089c*/ 	.byte	0x04, 0x0a
        /*089e*/ 	.short	(.L_55 - .L_54)
	.align		4
.L_54:
        /*08a0*/ 	.word	index@(.nv.constant0._ZN7cutlass13device_kernelINS_4gemm6kernel13GemmUniversalIN4cute5tupleIJiiiiEEENS1_10collective13CollectiveMmaINS1_35MainloopSm100TmaUmmaWarpSpecializedILi4ELi2ELi4ENS5_IJNS4_1CILi1EEESB_SB_EEEEENS5_IJNSA_ILi64EEESE_NSA_ILi32EEEEEEfNS5_IJlSB_lEEEfSH_NS4_8TiledMMAINS4_8MMA_AtomIJNS4_17SM100_MMA_TF32_SSINS_10tfloat32_tESL_fLi64ELi64ELNS4_4UMMA5MajorE0ELSN_0ELNSM_7ScaleInE0ELSO_0EEEEEENS4_6LayoutISC_NS5_IJNSA_ILi0EEESS_SS_EEEEENS5_IJNS4_10UnderscoreESV_SV_EEEEENS4_13SM90_TMA_LOADENS4_14ComposedLayoutINS4_7SwizzleILi3ELi4ELi3EEENS4_18smem_ptr_flag_bitsILi32EEENSR_INS5_IJNSA_ILi8EEESF_EEENS5_IJSF_SB_EEEEEEEvNS4_8identityESY_S18_vS19_EENS_8epilogue10collective18CollectiveEpilogueINS1B_23Sm100TmaWarpSpecializedILi3ELi2ELi16ELb1ELb0EEEJSG_NS5_IJNSR_ISE_SB_EENSR_ISF_SB_EEEEEfSH_fSH_NS1B_6fusion15FusionCallbacksIS1F_NS1J_17LinearCombinationIffffLNS_15FloatRoundStyleE2EEESG_S1I_JEEENS4_5SM1004TMEM4LOAD26SM100_TMEM_LOAD_16dp128b8xESY_S18_NS4_17SM75_U32x4_LDSM_NENS4_14SM90_TMA_STOREES18_NS4_17SM90_U32x4_STSM_NENS4_39AutoVectorizingCopyWithAssumedAlignmentILi128EEEEEEvvEEEEvNT_6ParamsE)
        /*08a4*/ 	.short	0x0380
        /*08a6*/ 	.short	0x0800


	//----- nvinfo : EIATTR_SW_WAR
	.align		4
.L_55:
        /*08a8*/ 	.byte	0x04, 0x36
        /*08aa*/ 	.short	(.L_57 - .L_56)
.L_56:
        /*08ac*/ 	.word	0x00000008
.L_57:


//--------------------- .nv.callgraph             --------------------------
	.section	.nv.callgraph,"",@"SHT_CUDA_CALLGRAPH"
	.align	4
	.sectionentsize	8
	.align		4
        /*0000*/ 	.word	0x00000000
	.align		4
        /*0004*/ 	.word	0xffffffff
	.align		4
        /*0008*/ 	.word	index@(_ZN7cutlass13device_kernelINS_4gemm6kernel13GemmUniversalIN4cute5tupleIJiiiiEEENS1_10collective13CollectiveMmaINS1_35MainloopSm100TmaUmmaWarpSpecializedILi4ELi2ELi4ENS5_IJNS4_1CILi1EEESB_SB_EEEEENS5_IJNSA_ILi64EEESE_NSA_ILi32EEEEEEfNS5_IJlSB_lEEEfSH_NS4_8TiledMMAINS4_8MMA_AtomIJNS4_17SM100_MMA_TF32_SSINS_10tfloat32_tESL_fLi64ELi64ELNS4_4UMMA5MajorE0ELSN_0ELNSM_7ScaleInE0ELSO_0EEEEEENS4_6LayoutISC_NS5_IJNSA_ILi0EEESS_SS_EEEEENS5_IJNS4_10UnderscoreESV_SV_EEEEENS4_13SM90_TMA_LOADENS4_14ComposedLayoutINS4_7SwizzleILi3ELi4ELi3EEENS4_18smem_ptr_flag_bitsILi32EEENSR_INS5_IJNSA_ILi8EEESF_EEENS5_IJSF_SB_EEEEEEEvNS4_8identityESY_S18_vS19_EENS_8epilogue10collective18CollectiveEpilogueINS1B_23Sm100TmaWarpSpecializedILi3ELi2ELi16ELb1ELb0EEEJSG_NS5_IJNSR_ISE_SB_EENSR_ISF_SB_EEEEEfSH_fSH_NS1B_6fusion15FusionCallbacksIS1F_NS1J_17LinearCombinationIffffLNS_15FloatRoundStyleE2EEESG_S1I_JEEENS4_5SM1004TMEM4LOAD26SM100_TMEM_LOAD_16dp128b8xESY_S18_NS4_17SM75_U32x4_LDSM_NENS4_14SM90_TMA_STOREES18_NS4_17SM90_U32x4_STSM_NENS4_39AutoVectorizingCopyWithAssumedAlignmentILi128EEEEEEvvEEEEvNT_6ParamsE)
	.align		4
        /*000c*/ 	.word	index@(__assertfail)
	.align		4
        /*0010*/ 	.word	0x00000000
	.align		4
        /*0014*/ 	.word	0xfffffffe
	.align		4
        /*0018*/ 	.word	0x00000000
	.align		4
        /*001c*/ 	.word	0xfffffffd
	.align		4
        /*0020*/ 	.word	0x00000000
	.align		4
        /*0024*/ 	.word	0xfffffffc


//--------------------- .nv.constant4             --------------------------
	.section	.nv.constant4,"a",@progbits
	.align	8
	.align		8
.nv.constant4:
        /*0000*/ 	.dword	__assertfail
	.align		8
        /*0008*/ 	.dword	__unnamed_1
	.align		8
        /*0010*/ 	.dword	__unnamed_2
	.align		8
        /*0018*/ 	.dword	_ZN40_INTERNAL_fe1f4c82_4_k_cu_bf0f1ae4_247064cuda3std3__45__cpo5beginE
	.align		8
        /*0020*/ 	.dword	_ZN40_INTERNAL_fe1f4c82_4_k_cu_bf0f1ae4_247064cuda3std3__45__cpo3endE
	.align		8
        /*0028*/ 	.dword	_ZN40_INTERNAL_fe1f4c82_4_k_cu_bf0f1ae4_247064cuda3std3__45__cpo6cbeginE
	.align		8
        /*0030*/ 	.dword	_ZN40_INTERNAL_fe1f4c82_4_k_cu_bf0f1ae4_247064cuda3std3__45__cpo4cendE
	.align		8
        /*0038*/ 	.dword	_ZN40_INTERNAL_fe1f4c82_4_k_cu_bf0f1ae4_247064cuda3std3__442_GLOBAL__N__fe1f4c82_4_k_cu_bf0f1ae4_247066ignoreE
	.align		8
        /*0040*/ 	.dword	_ZN40_INTERNAL_fe1f4c82_4_k_cu_bf0f1ae4_247064cuda3std3__419piecewise_constructE
	.align		8
        /*0048*/ 	.dword	_ZN40_INTERNAL_fe1f4c82_4_k_cu_bf0f1ae4_247064cuda3std3__48in_placeE
	.align		8
        /*0050*/ 	.dword	_ZN40_INTERNAL_fe1f4c82_4_k_cu_bf0f1ae4_247064cuda3std6ranges3__45__cpo4swapE
	.align		8
        /*0058*/ 	.dword	_ZN40_INTERNAL_fe1f4c82_4_k_cu_bf0f1ae4_247064cuda3std6ranges3__45__cpo9iter_moveE
	.align		8
        /*0060*/ 	.dword	_ZN40_INTERNAL_fe1f4c82_4_k_cu_bf0f1ae4_247064cute7productE
	.align		8
        /*0068*/ 	.dword	_ZN40_INTERNAL_fe1f4c82_4_k_cu_bf0f1ae4_247064cute1_E
	.align		8
        /*0070*/ 	.dword	$str$25
	.align		8
        /*0078*/ 	.dword	$str$26
	.align		8
        /*0080*/ 	.dword	$str$27
	.align		8
        /*0088*/ 	.dword	$str$28


//--------------------- .text._ZN7cutlass13device_kernelINS_4gemm6kernel13GemmUniversalIN4cute5tupleIJiiiiEEENS1_10collective13CollectiveMmaINS1_35MainloopSm100TmaUmmaWarpSpecializedILi4ELi2ELi4ENS5_IJNS4_1CILi1EEESB_SB_EEEEENS5_IJNSA_ILi64EEESE_NSA_ILi32EEEEEEfNS5_IJlSB_lEEEfSH_NS4_8TiledMMAINS4_8MMA_AtomIJNS4_17SM100_MMA_TF32_SSINS_10tfloat32_tESL_fLi64ELi64ELNS4_4UMMA5MajorE0ELSN_0ELNSM_7ScaleInE0ELSO_0EEEEEENS4_6LayoutISC_NS5_IJNSA_ILi0EEESS_SS_EEEEENS5_IJNS4_10UnderscoreESV_SV_EEEEENS4_13SM90_TMA_LOADENS4_14ComposedLayoutINS4_7SwizzleILi3ELi4ELi3EEENS4_18smem_ptr_flag_bitsILi32EEENSR_INS5_IJNSA_ILi8EEESF_EEENS5_IJSF_SB_EEEEEEEvNS4_8identityESY_S18_vS19_EENS_8epilogue10collective18CollectiveEpilogueINS1B_23Sm100TmaWarpSpecializedILi3ELi2ELi16ELb1ELb0EEEJSG_NS5_IJNSR_ISE_SB_EENSR_ISF_SB_EEEEEfSH_fSH_NS1B_6fusion15FusionCallbacksIS1F_NS1J_17LinearCombinationIffffLNS_15FloatRoundStyleE2EEESG_S1I_JEEENS4_5SM1004TMEM4LOAD26SM100_TMEM_LOAD_16dp128b8xESY_S18_NS4_17SM75_U32x4_LDSM_NENS4_14SM90_TMA_STOREES18_NS4_17SM90_U32x4_STSM_NENS4_39AutoVectorizingCopyWithAssumedAlignmentILi128EEEEEEvvEEEEvNT_6ParamsE --------------------------
	.section	.text._ZN7cutlass13device_kernelINS_4gemm6kernel13GemmUniversalIN4cute5tupleIJiiiiEEENS1_10collective13CollectiveMmaINS1_35MainloopSm100TmaUmmaWarpSpecializedILi4ELi2ELi4ENS5_IJNS4_1CILi1EEESB_SB_EEEEENS5_IJNSA_ILi64EEESE_NSA_ILi32EEEEEEfNS5_IJlSB_lEEEfSH_NS4_8TiledMMAINS4_8MMA_AtomIJNS4_17SM100_MMA_TF32_SSINS_10tfloat32_tESL_fLi64ELi64ELNS4_4UMMA5MajorE0ELSN_0ELNSM_7ScaleInE0ELSO_0EEEEEENS4_6LayoutISC_NS5_IJNSA_ILi0EEESS_SS_EEEEENS5_IJNS4_10UnderscoreESV_SV_EEEEENS4_13SM90_TMA_LOADENS4_14ComposedLayoutINS4_7SwizzleILi3ELi4ELi3EEENS4_18smem_ptr_flag_bitsILi32EEENSR_INS5_IJNSA_ILi8EEESF_EEENS5_IJSF_SB_EEEEEEEvNS4_8identityESY_S18_vS19_EENS_8epilogue10collective18CollectiveEpilogueINS1B_23Sm100TmaWarpSpecializedILi3ELi2ELi16ELb1ELb0EEEJSG_NS5_IJNSR_ISE_SB_EENSR_ISF_SB_EEEEEfSH_fSH_NS1B_6fusion15FusionCallbacksIS1F_NS1J_17LinearCombinationIffffLNS_15FloatRoundStyleE2EEESG_S1I_JEEENS4_5SM1004TMEM4LOAD26SM100_TMEM_LOAD_16dp128b8xESY_S18_NS4_17SM75_U32x4_LDSM_NENS4_14SM90_TMA_STOREES18_NS4_17SM90_U32x4_STSM_NENS4_39AutoVectorizingCopyWithAssumedAlignmentILi128EEEEEEvvEEEEvNT_6ParamsE,"ax",@progbits
	.align	128
.text._ZN7cutlass13device_kernelINS_4gemm6kernel13GemmUniversalIN4cute5tupleIJiiiiEEENS1_10collective13CollectiveMmaINS1_35MainloopSm100TmaUmmaWarpSpecializedILi4ELi2ELi4ENS5_IJNS4_1CILi1EEESB_SB_EEEEENS5_IJNSA_ILi64EEESE_NSA_ILi32EEEEEEfNS5_IJlSB_lEEEfSH_NS4_8TiledMMAINS4_8MMA_AtomIJNS4_17SM100_MMA_TF32_SSINS_10tfloat32_tESL_fLi64ELi64ELNS4_4UMMA5MajorE0ELSN_0ELNSM_7ScaleInE0ELSO_0EEEEEENS4_6LayoutISC_NS5_IJNSA_ILi0EEESS_SS_EEEEENS5_IJNS4_10UnderscoreESV_SV_EEEEENS4_13SM90_TMA_LOADENS4_14ComposedLayoutINS4_7SwizzleILi3ELi4ELi3EEENS4_18smem_ptr_flag_bitsILi32EEENSR_INS5_IJNSA_ILi8EEESF_EEENS5_IJSF_SB_EEEEEEEvNS4_8identityESY_S18_vS19_EENS_8epilogue10collective18CollectiveEpilogueINS1B_23Sm100TmaWarpSpecializedILi3ELi2ELi16ELb1ELb0EEEJSG_NS5_IJNSR_ISE_SB_EENSR_ISF_SB_EEEEEfSH_fSH_NS1B_6fusion15FusionCallbacksIS1F_NS1J_17LinearCombinationIffffLNS_15FloatRoundStyleE2EEESG_S1I_JEEENS4_5SM1004TMEM4LOAD26SM100_TMEM_LOAD_16dp128b8xESY_S18_NS4_17SM75_U32x4_LDSM_NENS4_14SM90_TMA_STOREES18_NS4_17SM90_U32x4_STSM_NENS4_39AutoVectorizingCopyWithAssumedAlignmentILi128EEEEEEvvEEEEvNT_6ParamsE:
        .type           _ZN7cutlass13device_kernelINS_4gemm6kernel13GemmUniversalIN4cute5tupleIJiiiiEEENS1_10collective13CollectiveMmaINS1_35MainloopSm100TmaUmmaWarpSpecializedILi4ELi2ELi4ENS5_IJNS4_1CILi1EEESB_SB_EEEEENS5_IJNSA_ILi64EEESE_NSA_ILi32EEEEEEfNS5_IJlSB_lEEEfSH_NS4_8TiledMMAINS4_8MMA_AtomIJNS4_17SM100_MMA_TF32_SSINS_10tfloat32_tESL_fLi64ELi64ELNS4_4UMMA5MajorE0ELSN_0ELNSM_7ScaleInE0ELSO_0EEEEEENS4_6LayoutISC_NS5_IJNSA_ILi0EEESS_SS_EEEEENS5_IJNS4_10UnderscoreESV_SV_EEEEENS4_13SM90_TMA_LOADENS4_14ComposedLayoutINS4_7SwizzleILi3ELi4ELi3EEENS4_18smem_ptr_flag_bitsILi32EEENSR_INS5_IJNSA_ILi8EEESF_EEENS5_IJSF_SB_EEEEEEEvNS4_8identityESY_S18_vS19_EENS_8epilogue10collective18CollectiveEpilogueINS1B_23Sm100TmaWarpSpecializedILi3ELi2ELi16ELb1ELb0EEEJSG_NS5_IJNSR_ISE_SB_EENSR_ISF_SB_EEEEEfSH_fSH_NS1B_6fusion15FusionCallbacksIS1F_NS1J_17LinearCombinationIffffLNS_15FloatRoundStyleE2EEESG_S1I_JEEENS4_5SM1004TMEM4LOAD26SM100_TMEM_LOAD_16dp128b8xESY_S18_NS4_17SM75_U32x4_LDSM_NENS4_14SM90_TMA_STOREES18_NS4_17SM90_U32x4_STSM_NENS4_39AutoVectorizingCopyWithAssumedAlignmentILi128EEEEEEvvEEEEvNT_6ParamsE,@function
        .size           _ZN7cutlass13device_kernelINS_4gemm6kernel13GemmUniversalIN4cute5tupleIJiiiiEEENS1_10collective13CollectiveMmaINS1_35MainloopSm100TmaUmmaWarpSpecializedILi4ELi2ELi4ENS5_IJNS4_1CILi1EEESB_SB_EEEEENS5_IJNSA_ILi64EEESE_NSA_ILi32EEEEEEfNS5_IJlSB_lEEEfSH_NS4_8TiledMMAINS4_8MMA_AtomIJNS4_17SM100_MMA_TF32_SSINS_10tfloat32_tESL_fLi64ELi64ELNS4_4UMMA5MajorE0ELSN_0ELNSM_7ScaleInE0ELSO_0EEEEEENS4_6LayoutISC_NS5_IJNSA_ILi0EEESS_SS_EEEEENS5_IJNS4_10UnderscoreESV_SV_EEEEENS4_13SM90_TMA_LOADENS4_14ComposedLayoutINS4_7SwizzleILi3ELi4ELi3EEENS4_18smem_ptr_flag_bitsILi32EEENSR_INS5_IJNSA_ILi8EEESF_EEENS5_IJSF_SB_EEEEEEEvNS4_8identityESY_S18_vS19_EENS_8epilogue10collective18CollectiveEpilogueINS1B_23Sm100TmaWarpSpecializedILi3ELi2ELi16ELb1ELb0EEEJSG_NS5_IJNSR_ISE_SB_EENSR_ISF_SB_EEEEEfSH_fSH_NS1B_6fusion15FusionCallbacksIS1F_NS1J_17LinearCombinationIffffLNS_15FloatRoundStyleE2EEESG_S1I_JEEENS4_5SM1004TMEM4LOAD26SM100_TMEM_LOAD_16dp128b8xESY_S18_NS4_17SM75_U32x4_LDSM_NENS4_14SM90_TMA_STOREES18_NS4_17SM90_U32x4_STSM_NENS4_39AutoVectorizingCopyWithAssumedAlignmentILi128EEEEEEvvEEEEvNT_6ParamsE,(.L_x_154 - _ZN7cutlass13device_kernelINS_4gemm6kernel13GemmUniversalIN4cute5tupleIJiiiiEEENS1_10collective13CollectiveMmaINS1_35MainloopSm100TmaUmmaWarpSpecializedILi4ELi2ELi4ENS5_IJNS4_1CILi1EEESB_SB_EEEEENS5_IJNSA_ILi64EEESE_NSA_ILi32EEEEEEfNS5_IJlSB_lEEEfSH_NS4_8TiledMMAINS4_8MMA_AtomIJNS4_17SM100_MMA_TF32_SSINS_10tfloat32_tESL_fLi64ELi64ELNS4_4UMMA5MajorE0ELSN_0ELNSM_7ScaleInE0ELSO_0EEEEEENS4_6LayoutISC_NS5_IJNSA_ILi0EEESS_SS_EEEEENS5_IJNS4_10UnderscoreESV_SV_EEEEENS4_13SM90_TMA_LOADENS4_14ComposedLayoutINS4_7SwizzleILi3ELi4ELi3EEENS4_18smem_ptr_flag_bitsILi32EEENSR_INS5_IJNSA_ILi8EEESF_EEENS5_IJSF_SB_EEEEEEEvNS4_8identityESY_S18_vS19_EENS_8epilogue10collective18CollectiveEpilogueINS1B_23Sm100TmaWarpSpecializedILi3ELi2ELi16ELb1ELb0EEEJSG_NS5_IJNSR_ISE_SB_EENSR_ISF_SB_EEEEEfSH_fSH_NS1B_6fusion15FusionCallbacksIS1F_NS1J_17LinearCombinationIffffLNS_15FloatRoundStyleE2EEESG_S1I_JEEENS4_5SM1004TMEM4LOAD26SM100_TMEM_LOAD_16dp128b8xESY_S18_NS4_17SM75_U32x4_LDSM_NENS4_14SM90_TMA_STOREES18_NS4_17SM90_U32x4_STSM_NENS4_39AutoVectorizingCopyWithAssumedAlignmentILi128EEEEEEvvEEEEvNT_6ParamsE)
        .other          _ZN7cutlass13device_kernelINS_4gemm6kernel13GemmUniversalIN4cute5tupleIJiiiiEEENS1_10collective13CollectiveMmaINS1_35MainloopSm100TmaUmmaWarpSpecializedILi4ELi2ELi4ENS5_IJNS4_1CILi1EEESB_SB_EEEEENS5_IJNSA_ILi64EEESE_NSA_ILi32EEEEEEfNS5_IJlSB_lEEEfSH_NS4_8TiledMMAINS4_8MMA_AtomIJNS4_17SM100_MMA_TF32_SSINS_10tfloat32_tESL_fLi64ELi64ELNS4_4UMMA5MajorE0ELSN_0ELNSM_7ScaleInE0ELSO_0EEEEEENS4_6LayoutISC_NS5_IJNSA_ILi0EEESS_SS_EEEEENS5_IJNS4_10UnderscoreESV_SV_EEEEENS4_13SM90_TMA_LOADENS4_14ComposedLayoutINS4_7SwizzleILi3ELi4ELi3EEENS4_18smem_ptr_flag_bitsILi32EEENSR_INS5_IJNSA_ILi8EEESF_EEENS5_IJSF_SB_EEEEEEEvNS4_8identityESY_S18_vS19_EENS_8epilogue10collective18CollectiveEpilogueINS1B_23Sm100TmaWarpSpecializedILi3ELi2ELi16ELb1ELb0EEEJSG_NS5_IJNSR_ISE_SB_EENSR_ISF_SB_EEEEEfSH_fSH_NS1B_6fusion15FusionCallbacksIS1F_NS1J_17LinearCombinationIffffLNS_15FloatRoundStyleE2EEESG_S1I_JEEENS4_5SM1004TMEM4LOAD26SM100_TMEM_LOAD_16dp128b8xESY_S18_NS4_17SM75_U32x4_LDSM_NENS4_14SM90_TMA_STOREES18_NS4_17SM90_U32x4_STSM_NENS4_39AutoVectorizingCopyWithAssumedAlignmentILi128EEEEEEvvEEEEvNT_6ParamsE,@"STO_CUDA_ENTRY STV_DEFAULT"
_ZN7cutlass13device_kernelINS_4gemm6kernel13GemmUniversalIN4cute5tupleIJiiiiEEENS1_10collective13CollectiveMmaINS1_35MainloopSm100TmaUmmaWarpSpecializedILi4ELi2ELi4ENS5_IJNS4_1CILi1EEESB_SB_EEEEENS5_IJNSA_ILi64EEESE_NSA_ILi32EEEEEEfNS5_IJlSB_lEEEfSH_NS4_8TiledMMAINS4_8MMA_AtomIJNS4_17SM100_MMA_TF32_SSINS_10tfloat32_tESL_fLi64ELi64ELNS4_4UMMA5MajorE0ELSN_0ELNSM_7ScaleInE0ELSO_0EEEEEENS4_6LayoutISC_NS5_IJNSA_ILi0EEESS_SS_EEEEENS5_IJNS4_10UnderscoreESV_SV_EEEEENS4_13SM90_TMA_LOADENS4_14ComposedLayoutINS4_7SwizzleILi3ELi4ELi3EEENS4_18smem_ptr_flag_bitsILi32EEENSR_INS5_IJNSA_ILi8EEESF_EEENS5_IJSF_SB_EEEEEEEvNS4_8identityESY_S18_vS19_EENS_8epilogue10collective18CollectiveEpilogueINS1B_23Sm100TmaWarpSpecializedILi3ELi2ELi16ELb1ELb0EEEJSG_NS5_IJNSR_ISE_SB_EENSR_ISF_SB_EEEEEfSH_fSH_NS1B_6fusion15FusionCallbacksIS1F_NS1J_17LinearCombinationIffffLNS_15FloatRoundStyleE2EEESG_S1I_JEEENS4_5SM1004TMEM4LOAD26SM100_TMEM_LOAD_16dp128b8xESY_S18_NS4_17SM75_U32x4_LDSM_NENS4_14SM90_TMA_STOREES18_NS4_17SM90_U32x4_STSM_NENS4_39AutoVectorizingCopyWithAssumedAlignmentILi128EEEEEEvvEEEEvNT_6ParamsE:
[----:B------:R-:W1:Y:S01]  /*0000*/  LDC R1, c[0x0][0x37c] ;  /* 0x0000df00ff017b82 */ /* 0x000e620000000800 */
[----:B------:R-:W2:Y:S01]  /*0010*/  S2R R75, SR_TID.X ;  /* 0x00000000004b7919 */ /* 0x000ea20000002100 */
[----:B------:R-:W3:Y:S01]  /*0020*/  LDCU.64 UR4, c[0x0][0x890] ;  /* 0x00011200ff0477ac */ /* 0x000ee20008000a00 */
[----:B------:R-:W-:Y:S02]  /*0030*/  PRMT R64, RZ, 0x7610, R64 ;  /* 0x00007610ff407816 */ /* 0x000fe40000000040 */
[----:B------:R-:W-:Y:S01]  /*0040*/  ELECT P5, URZ, PT ;  /* 0x0000000000ff782f */ /* 0x000fe200038a0000 */
[----:B------:R-:W4:Y:S01]  /*0050*/  LDCU.64 UR46, c[0x0][0x358] ;  /* 0x00006b00ff2e77ac */ /* 0x000f220008000a00 */
[----:B---3--:R-:W-:-:S04]  /*0060*/  UISETP.NE.U32.AND UP0, UPT, UR4, URZ, UPT ;  /* 0x000000ff0400728c */ /* 0x008fc8000bf05070 */
[----:B------:R-:W-:Y:S01]  /*0070*/  UISETP.NE.AND.EX UP0, UPT, UR5, URZ, UPT, UP0 ;  /* 0x000000ff0500728c */ /* 0x000fe2000bf05300 */
[----:B--2---:R-:W-:-:S05]  /*0080*/  SHF.R.U32.HI R69, RZ, 0x5, R75 ;  /* 0x00000005ff457819 */ /* 0x004fca000001164b */
[----:B------:R-:W2:Y:S02]  /*0090*/  SHFL.IDX PT, R0, R69, RZ, 0x1f ;  /* 0x00001fff45007589 */ /* 0x000ea400000e0000 */
[----:B--2---:R-:W-:Y:S01]  /*00a0*/  R2UR UR8, R0 ;  /* 0x00000000000872ca */ /* 0x004fe200000e0000 */
[----:B-1--4-:R-:W-:-:S14]  /*00b0*/  BRA.U UP0, `(.L_x_0) ;  /* 0x00000001002c7547 */ /* 0x012fdc000b800000 */
[----:B------:R-:W1:Y:S02]  /*00c0*/  LDCU.64 UR6, c[0x0][0x888] ;  /* 0x00011100ff0677ac */ /* 0x000e640008000a00 */
[----:B-1----:R-:W-:-:S04]  /*00d0*/  UISETP.NE.U32.AND UP0, UPT, UR6, URZ, UPT ;  /* 0x000000ff0600728c */ /* 0x002fc8000bf05070 */
[----:B------:R-:W-:-:S09]  /*00e0*/  UISETP.NE.AND.EX UP0, UPT, UR7, URZ, UPT, UP0 ;  /* 0x000000ff0700728c */ /* 0x000fd2000bf05300 */
[----:B------:R-:W-:Y:S05]  /*00f0*/  BRA.U !UP0, `(.L_x_1) ;  /* 0x0000000108107547 */ /* 0x000fea000b800000 */
[----:B------:R-:W1:Y:S02]  /*0100*/  LDC.64 R2, c[0x0][0x888] ;  /* 0x00022200ff027b82 */ /* 0x000e640000000a00 */
[----:B-1----:R1:W5:Y:S01]  /*0110*/  LDG.E R35, desc[UR46][R2.64] ;  /* 0x0000002e02237981 */ /* 0x002362000c1e1900 */
[----:B------:R-:W-:Y:S01]  /*0120*/  HFMA2 R64, -RZ, RZ, 0, 5.9604644775390625e-08 ;  /* 0x00000001ff407431 */ /* 0x000fe200000001ff */
[----:B------:R-:W-:Y:S05]  /*0130*/  BRA `(.L_x_0) ;  /* 0x00000000000c7947 */ /* 0x000fea0003800000 */
.L_x_1:
[----:B------:R-:W1:Y:S01]  /*0140*/  LDCU UR6, c[0x0][0x880] ;  /* 0x00011000ff0677ac */ /* 0x000e620008000800 */
[----:B------:R-:W-:Y:S01]  /*0150*/  HFMA2 R64, -RZ, RZ, 0, 5.9604644775390625e-08 ;  /* 0x00000001ff407431 */ /* 0x000fe200000001ff */
[----:B-1----:R-:W-:-:S07]  /*0160*/  MOV R35, UR6 ;  /* 0x0000000600237c02 */ /* 0x002fce0008000f00 */
.L_x_0:
[----:B------:R-:W2:Y:S02]  /*0170*/  LDCU.64 UR6, c[0x0][0x8b0] ;  /* 0x00011600ff0677ac */ /* 0x000ea40008000a00 */
[----:B--2---:R-:W-:-:S04]  /*0180*/  UISETP.NE.U32.AND UP0, UPT, UR6, URZ, UPT ;  /* 0x000000ff0600728c */ /* 0x004fc8000bf05070 */
[----:B------:R-:W-:-:S09]  /*0190*/  UISETP.NE.AND.EX UP0, UPT, UR7, URZ, UPT, UP0 ;  /* 0x000000ff0700728c */ /* 0x000fd2000bf05300 */
[----:B------:R-:W-:Y:S05]  /*01a0*/  BRA.U UP0, `(.L_x_2) ;  /* 0x0000000100247547 */ /* 0x000fea000b800000 */
[----:B------:R-:W2:Y:S02]  /*01b0*/  LDCU.64 UR6, c[0x0][0x8a8] ;  /* 0x00011500ff0677ac */ /* 0x000ea40008000a00 */
[----:B--2---:R-:W-:-:S04]  /*01c0*/  UISETP.NE.U32.AND UP0, UPT, UR6, URZ, UPT ;  /* 0x000000ff0600728c */ /* 0x004fc8000bf05070 */
[----:B------:R-:W-:-:S09]  /*01d0*/  UISETP.NE.AND.EX UP0, UPT, UR7, URZ, UPT, UP0 ;  /* 0x000000ff0700728c */ /* 0x000fd2000bf05300 */
[----:B------:R-:W-:Y:S05]  /*01e0*/  BRA.U !UP0, `(.L_x_3) ;  /* 0x00000001080c7547 */ /* 0x000fea000b800000 */
[----:B-1----:R-:W1:Y:S02]  /*01f0*/  LDC.64 R2, c[0x0][0x8a8] ;  /* 0x00022a00ff027b82 */ /* 0x002e640000000a00 */
[----:B-1----:R2:W5:Y:S01]  /*0200*/  LDG.E R33, desc[UR46][R2.64] ;  /* 0x0000002e02217981 */ /* 0x002562000c1e1900 */
[----:B------:R-:W-:Y:S05]  /*0210*/  BRA `(.L_x_2) ;  /* 0x0000000000087947 */ /* 0x000fea0003800000 */
.L_x_3:
[----:B------:R-:W2:Y:S02]  /*0220*/  LDCU UR6, c[0x0][0x8a0] ;  /* 0x00011400ff0677ac */ /* 0x000ea40008000800 */
[----:B--2---:R-:W-:Y:S02]  /*0230*/  MOV R33, UR6 ;  /* 0x0000000600217c02 */ /* 0x004fe40008000f00 */
.L_x_2:
[----:B------:R-:W-:Y:S01]  /*0240*/  IMAD.U32 R0, RZ, RZ, UR8 ;  /* 0x00000008ff007e24 */ /* 0x000fe2000f8e00ff */
[----:B------:R-:W-:Y:S04]  /*0250*/  BSSY.RECONVERGENT B0, `(.L_x_4) ;  /* 0x000000c000007945 */ /* 0x000fe80003800200 */
[C---:B------:R-:W-:Y:S02]  /*0260*/  ISETP.NE.OR P1, PT, R0.reuse, 0x1, !P5 ;  /* 0x000000010000780c */ /* 0x040fe40006f25670 */
[----:B------:R-:W-:-:S11]  /*0270*/  ISETP.NE.OR P0, PT, R0, 0x3, !P5 ;  /* 0x000000030000780c */ /* 0x000fd60006f05670 */
[----:B------:R-:W-:Y:S05]  /*0280*/  @P1 BRA `(.L_x_5) ;  /* 0x0000000000201947 */ /* 0x000fea0003800000 */
[----:B------:R-:W3:Y:S02]  /*0290*/  LDCU.64 UR6, c[0x0][0x348] ;  /* 0x00006900ff0677ac */ /* 0x000ee40008000a00 */
[----:B---3--:R-:W-:Y:S02]  /*02a0*/  UIADD3 UR10, UP1, UPT, UR6, 0x80, URZ ;  /* 0x00000080060a7890 */ /* 0x008fe4000ff3e0ff */
[----:B------:R-:W-:Y:S02]  /*02b0*/  UIADD3 UR6, UP0, UPT, UR6, 0x180, URZ ;  /* 0x0000018006067890 */ /* 0x000fe4000ff1e0ff */
[----:B------:R-:W-:Y:S02]  /*02c0*/  UIADD3.X UR11, UPT, UPT, URZ, UR7, URZ, UP1, !UPT ;  /* 0x00000007ff0b7290 */ /* 0x000fe40008ffe4ff */
[----:B------:R-:W-:-:S07]  /*02d0*/  UIADD3.X UR7, UPT, UPT, URZ, UR7, URZ, UP0, !UPT ;  /* 0x00000007ff077290 */ /* 0x000fce00087fe4ff */
[----:B------:R3:W-:Y:S02]  /*02e0*/  UTMACCTL.PF [UR10] ;  /* 0x000000000a0079b9 */ /* 0x0007e40008040000 */
[----:B------:R3:W-:Y:S02]  /*02f0*/  UTMACCTL.PF [UR6] ;  /* 0x00000000060079b9 */ /* 0x0007e40008040000 */
[----:B---3--:R-:W-:Y:S01]  /*0300*/  NOP ;  /* 0x0000000000007918 */ /* 0x008fe20000000000 */
.L_x_5:
[----:B------:R-:W-:Y:S05]  /*0310*/  BSYNC.RECONVERGENT B0 ;  /* 0x0000000000007941 */ /* 0x000fea0003800200 */
.L_x_4:
[----:B------:R-:W-:Y:S04]  /*0320*/  BSSY.RECONVERGENT B0, `(.L_x_6) ;  /* 0x000000a000007945 */ /* 0x000fe80003800200 */
        /* <DEDUP_REMOVED lines=9> */
.L_x_7:
[----:B------:R-:W-:Y:S05]  /*03c0*/  BSYNC.RECONVERGENT B0 ;  /* 0x0000000000007941 */ /* 0x000fea0003800200 */
.L_x_6:
[----:B------:R-:W3:Y:S01]  /*03d0*/  LDCU.64 UR6, c[0x0][0x888] ;  /* 0x00011100ff0677ac */ /* 0x000ee20008000a00 */
[----:B------:R-:W-:Y:S02]  /*03e0*/  UISETP.EQ.U32.AND UP1, UPT, UR4, URZ, UPT ;  /* 0x000000ff0400728c */ /* 0x000fe4000bf22070 */
[----:B------:R-:W-:Y:S02]  /*03f0*/  UPLOP3.LUT UP2, UPT, UPT, UPT, UPT, 0x80, 0x8 ;  /* 0x000000000008789c */ /* 0x000fe40003f4f070 */
[----:B---3--:R-:W-:-:S04]  /*0400*/  UISETP.NE.U32.AND UP0, UPT, UR6, URZ, UPT ;  /* 0x000000ff0600728c */ /* 0x008fc8000bf05070 */
[----:B------:R-:W-:-:S04]  /*0410*/  UISETP.NE.AND.EX UP0, UPT, UR7, URZ, UPT, UP0 ;  /* 0x000000ff0700728c */ /* 0x000fc8000bf05300 */
[----:B------:R-:W-:-:S04]  /*0420*/  UISETP.EQ.OR.EX UP3, UPT, UR5, URZ, !UP0, UP1 ;  /* 0x000000ff0500728c */ /* 0x000fc8000c762710 */
[----:B------:R-:W-:-:S05]  /*0430*/  UP2UR UR53, UPR, URZ, 0x8 ;  /* 0x00000008ff357883 */ /* 0x000fca0008000000 */
[----:B------:R-:W-:Y:S07]  /*0440*/  BRA.U !UP3, `(.L_x_8) ;  /* 0x000000010b207547 */ /* 0x000fee000b800000 */
[----:B------:R-:W-:Y:S01]  /*0450*/  UISETP.NE.U32.AND UP2, UPT, UR4, URZ, UPT ;  /* 0x000000ff0400728c */ /* 0x000fe2000bf45070 */
[----:B-----5:R-:W-:Y:S01]  /*0460*/  FSETP.NEU.AND P0, PT, R35, RZ, PT ;  /* 0x000000ff2300720b */ /* 0x020fe20003f0d000 */
[----:B------:R-:W-:Y:S02]  /*0470*/  USEL UR4, URZ, 0xffffffff, UP0 ;  /* 0xffffffffff047887 */ /* 0x000fe40008000000 */
[----:B------:R-:W-:-:S10]  /*0480*/  UISETP.NE.AND.EX UP2, UPT, UR5, URZ, UPT, UP2 ;  /* 0x000000ff0500728c */ /* 0x000fd4000bf45320 */
[----:B------:R-:W-:Y:S01]  /*0490*/  VOTEU.ANY UP1, P0 ;  /* 0x0000000000ff7886 */ /* 0x000fe20000020100 */
[----:B------:R-:W-:-:S04]  /*04a0*/  @!UP2 USEL UR4, URZ, 0xffffffff, UP1 ;  /* 0xffffffffff04a887 */ /* 0x000fc80008800000 */
[----:B------:R-:W-:-:S04]  /*04b0*/  ULOP3.LUT UR4, UR4, 0x1, URZ, 0xc0, !UPT ;  /* 0x0000000104047892 */ /* 0x000fc8000f8ec0ff */
[----:B------:R-:W-:-:S11]  /*04c0*/  UISETP.NE.U32.AND UP2, UPT, UR4, 0x1, UPT ;  /* 0x000000010400788c */ /* 0x000fd6000bf45070 */
.L_x_8:
[----:B-12---:R-:W1:Y:S01]  /*04d0*/  SHFL.IDX PT, R2, R69, RZ, 0x1f ;  /* 0x00001fff45027589 */ /* 0x006e6200000e0000 */
[----:B------:R-:W-:-:S04]  /*04e0*/  UISETP.NE.AND UP1, UPT, UR8, 0x2, UPT ;  /* 0x000000020800788c */ /* 0x000fc8000bf25270 */
[----:B------:R-:W-:Y:S01]  /*04f0*/  USEL UR6, URZ, 0x1, UP1 ;  /* 0x00000001ff067887 */ /* 0x000fe20008800000 */
[----:B-1----:R-:W-:-:S13]  /*0500*/  ISETP.NE.AND P0, PT, R2, RZ, PT ;  /* 0x000000ff0200720c */ /* 0x002fda0003f05270 */
[----:B------:R-:W-:Y:S05]  /*0510*/  @P0 BRA `(.L_x_9) ;  /* 0x0000000000480947 */ /* 0x000fea0003800000 */
[----:B------:R-:W1:Y:S01]  /*0520*/  S2UR UR5, SR_CgaCtaId ;  /* 0x00000000000579c3 */ /* 0x000e620000008800 */
[----:B------:R-:W-:Y:S01]  /*0530*/  UMOV UR7, 0x400 ;  /* 0x0000040000077882 */ /* 0x000fe20000000000 */
[----:B------:R-:W-:Y:S01]  /*0540*/  UMOV UR4, 0x1 ;  /* 0x0000000100047882 */ /* 0x000fe20000000000 */
[----:B------:R-:W-:Y:S01]  /*0550*/  ELECT P0, URZ, PT ;  /* 0x0000000000ff782f */ /* 0x000fe20003800000 */
[----:B------:R-:W-:-:S04]  /*0560*/  UIADD3 UR10, UPT, UPT, -UR4, 0x100000, URZ ;  /* 0x00100000040a7890 */ /* 0x000fc8000fffe1ff */
[----:B------:R-:W-:Y:S02]  /*0570*/  USHF.L.U32 UR11, UR10, 0xb, URZ ;  /* 0x0000000b0a0b7899 */ /* 0x000fe400080006ff */
[----:B------:R-:W-:Y:S02]  /*0580*/  USHF.L.U32 UR10, UR10, 0x1, URZ ;  /* 0x000000010a0a7899 */ /* 0x000fe400080006ff */
[----:B-1----:R-:W-:Y:S01]  /*0590*/  ULEA UR5, UR5, UR7, 0x18 ;  /* 0x0000000705057291 */ /* 0x002fe2000f8ec0ff */
[----:B------:R-:W1:Y:S11]  /*05a0*/  FENCE.VIEW.ASYNC.S ;  /* 0x00000000000073c6 */ /* 0x000e760000000000 */
[----:B-1----:R1:W2:Y:S01]  /*05b0*/  SYNCS.EXCH.64 URZ, [UR5], UR10 ;  /* 0x0000000a05ff75b2 */ /* 0x0022a20008000100 */
[----:B------:R1:W3:Y:S01]  /*05c0*/  SYNCS.EXCH.64 URZ, [UR5+0x20], UR10 ;  /* 0x0000200a05ff75b2 */ /* 0x0002e20008000100 */
[----:B------:R1:W4:Y:S01]  /*05d0*/  SYNCS.EXCH.64 URZ, [UR5+0x8], UR10 ;  /* 0x0000080a05ff75b2 */ /* 0x0003220008000100 */
[----:B------:R1:W1:Y:S01]  /*05e0*/  SYNCS.EXCH.64 URZ, [UR5+0x28], UR10 ;  /* 0x0000280a05ff75b2 */ /* 0x0002620008000100 */
[----:B------:R1:W1:Y:S01]  /*05f0*/  SYNCS.EXCH.64 URZ, [UR5+0x10], UR10 ;  /* 0x0000100a05ff75b2 */ /* 0x0002620008000100 */
[----:B------:R1:W1:Y:S01]  /*0600*/  SYNCS.EXCH.64 URZ, [UR5+0x30], UR10 ;  /* 0x0000300a05ff75b2 */ /* 0x0002620008000100 */
[----:B------:R1:W1:Y:S01]  /*0610*/  SYNCS.EXCH.64 URZ, [UR5+0x18], UR10 ;  /* 0x0000180a05ff75b2 */ /* 0x0002620008000100 */
[----:B------:R1:W1:Y:S01]  /*0620*/  SYNCS.EXCH.64 URZ, [UR5+0x38], UR10 ;  /* 0x0000380a05ff75b2 */ /* 0x0002620008000100 */
[----:B------:R-:W-:Y:S01]  /*0630*/  NOP ;  /* 0x0000000000007918 */ /* 0x000fe20000000000 */
.L_x_9:
[----:B------:R-:W2:Y:S01]  /*0640*/  SHFL.IDX PT, R2, R69, RZ, 0x1f ;  /* 0x00001fff45027589 */ /* 0x000ea200000e0000 */
[----:B------:R-:W-:Y:S01]  /*0650*/  NOP ;  /* 0x0000000000007918 */ /* 0x000fe20000000000 */
[----:B--2---:R-:W-:-:S13]  /*0660*/  ISETP.NE.AND P0, PT, R2, 0x1, PT ;  /* 0x000000010200780c */ /* 0x004fda0003f05270 */
[----:B------:R-:W-:Y:S05]  /*0670*/  @P0 BRA `(.L_x_10) ;  /* 0x0000000000500947 */ /* 0x000fea0003800000 */
[----:B------:R-:W2:Y:S01]  /*0680*/  S2UR UR7, SR_CgaCtaId ;  /* 0x00000000000779c3 */ /* 0x000ea20000008800 */
[----:B------:R-:W-:Y:S01]  /*0690*/  UMOV UR9, 0x400 ;  /* 0x0000040000097882 */ /* 0x000fe20000000000 */
[----:B-1----:R-:W-:Y:S01]  /*06a0*/  UMOV UR5, 0x20 ;  /* 0x0000002000057882 */ /* 0x002fe20000000000 */
[----:B------:R-:W-:Y:S01]  /*06b0*/  UMOV UR4, 0x80 ;  /* 0x0000008000047882 */ /* 0x000fe20000000000 */
[----:B------:R-:W-:-:S04]  /*06c0*/  UIADD3 UR10, UPT, UPT, -UR5, 0x100000, URZ ;  /* 0x00100000050a7890 */ /* 0x000fc8000fffe1ff */
[----:B------:R-:W-:Y:S02]  /*06d0*/  USHF.L.U32 UR11, UR10, 0xb, URZ ;  /* 0x0000000b0a0b7899 */ /* 0x000fe400080006ff */
[----:B------:R-:W-:Y:S02]  /*06e0*/  USHF.L.U32 UR10, UR10, 0x1, URZ ;  /* 0x000000010a0a7899 */ /* 0x000fe400080006ff */
[----:B------:R-:W-:-:S04]  /*06f0*/  UIADD3 UR4, UPT, UPT, -UR4, 0x100000, URZ ;  /* 0x0010000004047890 */ /* 0x000fc8000fffe1ff */
[----:B------:R-:W-:Y:S02]  /*0700*/  USHF.L.U32 UR5, UR4, 0xb, URZ ;  /* 0x0000000b04057899 */ /* 0x000fe400080006ff */
[----:B------:R-:W-:Y:S01]  /*0710*/  USHF.L.U32 UR4, UR4, 0x1, URZ ;  /* 0x0000000104047899 */ /* 0x000fe200080006ff */
[----:B------:R-:W-:Y:S01]  /*0720*/  ELECT P0, URZ, PT ;  /* 0x0000000000ff782f */ /* 0x000fe20003800000 */
[----:B--2---:R-:W-:Y:S01]  /*0730*/  ULEA UR7, UR7, UR9, 0x18 ;  /* 0x0000000907077291 */ /* 0x004fe2000f8ec0ff */
[----:B------:R-:W1:Y:S11]  /*0740*/  FENCE.VIEW.ASYNC.S ;  /* 0x00000000000073c6 */ /* 0x000e760000000000 */
[----:B-1----:R2:W1:Y:S01]  /*0750*/  SYNCS.EXCH.64 URZ, [UR7+0x40], UR10 ;  /* 0x0000400a07ff75b2 */ /* 0x0024620008000100 */
[----:B------:R2:W1:Y:S01]  /*0760*/  SYNCS.EXCH.64 URZ, [UR7+0x58], UR4 ;  /* 0x0000580407ff75b2 */ /* 0x0004620008000100 */
[----:B------:R2:W1:Y:S01]  /*0770*/  SYNCS.EXCH.64 URZ, [UR7+0x48], UR10 ;  /* 0x0000480a07ff75b2 */ /* 0x0004620008000100 */
[----:B------:R2:W1:Y:S01]  /*0780*/  SYNCS.EXCH.64 URZ, [UR7+0x60], UR4 ;  /* 0x0000600407ff75b2 */ /* 0x0004620008000100 */
[----:B------:R2:W1:Y:S01]  /*0790*/  SYNCS.EXCH.64 URZ, [UR7+0x50], UR10 ;  /* 0x0000500a07ff75b2 */ /* 0x0004620008000100 */
[----:B------:R2:W1:Y:S02]  /*07a0*/  SYNCS.EXCH.64 URZ, [UR7+0x68], UR4 ;  /* 0x0000680407ff75b2 */ /* 0x0004640008000100 */
[----:B--2---:R-:W-:Y:S01]  /*07b0*/  NOP ;  /* 0x0000000000007918 */ /* 0x004fe20000000000 */
.L_x_10:
[----:B------:R-:W2:Y:S01]  /*07c0*/  SHFL.IDX PT, R2, R69, RZ, 0x1f ;  /* 0x00001fff45027589 */ /* 0x000ea200000e0000 */
[----:B------:R-:W-:Y:S01]  /*07d0*/  NOP ;  /* 0x0000000000007918 */ /* 0x000fe20000000000 */
[----:B--2---:R-:W-:-:S13]  /*07e0*/  ISETP.NE.AND P0, PT, R2, 0x3, PT ;  /* 0x000000030200780c */ /* 0x004fda0003f05270 */
[----:B------:R-:W-:Y:S05]  /*07f0*/  @P0 BRA `(.L_x_11) ;  /* 0x0000000000300947 */ /* 0x000fea0003800000 */
[----:B-1----:R-:W1:Y:S01]  /*0800*/  S2UR UR5, SR_CgaCtaId ;  /* 0x00000000000579c3 */ /* 0x002e620000008800 */
        /* <DEDUP_REMOVED lines=8> */
[----:B-1----:R2:W1:Y:S01]  /*0890*/  SYNCS.EXCH.64 URZ, [UR5+0x70], UR10 ;  /* 0x0000700a05ff75b2 */ /* 0x0024620008000100 */
[----:B------:R2:W1:Y:S02]  /*08a0*/  SYNCS.EXCH.64 URZ, [UR5+0x78], UR10 ;  /* 0x0000780a05ff75b2 */ /* 0x0004640008000100 */
[----:B--2---:R-:W-:Y:S01]  /*08b0*/  NOP ;  /* 0x0000000000007918 */ /* 0x004fe20000000000 */
.L_x_11:
[----:B------:R-:W2:Y:S01]  /*08c0*/  SHFL.IDX PT, R2, R69, RZ, 0x1f ;  /* 0x00001fff45027589 */ /* 0x000ea200000e0000 */
[----:B------:R-:W-:Y:S01]  /*08d0*/  NOP ;  /* 0x0000000000007918 */ /* 0x000fe20000000000 */
[----:B--2---:R-:W-:-:S13]  /*08e0*/  ISETP.NE.AND P0, PT, R2, 0x4, PT ;  /* 0x000000040200780c */ /* 0x004fda0003f05270 */
[----:B------:R-:W-:Y:S05]  /*08f0*/  @P0 BRA `(.L_x_12) ;  /* 0x00000000004c0947 */ /* 0x000fea0003800000 */
[----:B-1----:R-:W1:Y:S01]  /*0900*/  S2UR UR5, SR_CgaCtaId ;  /* 0x00000000000579c3 */ /* 0x002e620000008800 */
[----:B------:R-:W-:Y:S01]  /*0910*/  UMOV UR9, 0x100 ;  /* 0x0000010000097882 */ /* 0x000fe20000000000 */
[----:B------:R-:W-:Y:S01]  /*0920*/  UMOV UR7, 0x400 ;  /* 0x0000040000077882 */ /* 0x000fe20000000000 */
[----:B------:R-:W-:Y:S01]  /*0930*/  USEL UR9, UR9, 0xe0, UP2 ;  /* 0x000000e009097887 */ /* 0x000fe20009000000 */
[----:B------:R-:W-:Y:S01]  /*0940*/  UMOV UR4, 0x1 ;  /* 0x0000000100047882 */ /* 0x000fe20000000000 */
[----:B------:R-:W-:Y:S01]  /*0950*/  ELECT P0, URZ, PT ;  /* 0x0000000000ff782f */ /* 0x000fe20003800000 */
[----:B------:R-:W-:-:S04]  /*0960*/  UIADD3 UR10, UPT, UPT, -UR4, 0x100000, URZ ;  /* 0x00100000040a7890 */ /* 0x000fc8000fffe1ff */
[----:B------:R-:W-:Y:S02]  /*0970*/  USHF.L.U32 UR11, UR10, 0xb, URZ ;  /* 0x0000000b0a0b7899 */ /* 0x000fe400080006ff */
[----:B------:R-:W-:Y:S02]  /*0980*/  USHF.L.U32 UR10, UR10, 0x1, URZ ;  /* 0x000000010a0a7899 */ /* 0x000fe400080006ff */
[----:B------:R-:W-:-:S04]  /*0990*/  UIADD3 UR12, UPT, UPT, -UR9, 0x100000, URZ ;  /* 0x00100000090c7890 */ /* 0x000fc8000fffe1ff */
[----:B------:R-:W-:Y:S02]  /*09a0*/  USHF.L.U32 UR13, UR12, 0xb, URZ ;  /* 0x0000000b0c0d7899 */ /* 0x000fe400080006ff */
[----:B------:R-:W-:Y:S02]  /*09b0*/  USHF.L.U32 UR12, UR12, 0x1, URZ ;  /* 0x000000010c0c7899 */ /* 0x000fe400080006ff */
[----:B-1----:R-:W-:Y:S01]  /*09c0*/  ULEA UR5, UR5, UR7, 0x18 ;  /* 0x0000000705057291 */ /* 0x002fe2000f8ec0ff */
[----:B------:R-:W1:Y:S11]  /*09d0*/  FENCE.VIEW.ASYNC.S ;  /* 0x00000000000073c6 */ /* 0x000e760000000000 */
[----:B-1----:R2:W1:Y:S01]  /*09e0*/  SYNCS.EXCH.64 URZ, [UR5+0x80], UR10 ;  /* 0x0000800a05ff75b2 */ /* 0x0024620008000100 */
[----:B------:R2:W1:Y:S01]  /*09f0*/  SYNCS.EXCH.64 URZ, [UR5+0x90], UR12 ;  /* 0x0000900c05ff75b2 */ /* 0x0004620008000100 */
[----:B------:R2:W1:Y:S01]  /*0a00*/  SYNCS.EXCH.64 URZ, [UR5+0x88], UR10 ;  /* 0x0000880a05ff75b2 */ /* 0x0004620008000100 */
[----:B------:R2:W1:Y:S02]  /*0a10*/  SYNCS.EXCH.64 URZ, [UR5+0x98], UR12 ;  /* 0x0000980c05ff75b2 */ /* 0x0004640008000100 */
[----:B--2---:R-:W-:Y:S01]  /*0a20*/  NOP ;  /* 0x0000000000007918 */ /* 0x004fe20000000000 */
.L_x_12:
        /* <DEDUP_REMOVED lines=22> */
[----:B------:R2:W1:Y:S01]  /*0b90*/  SYNCS.EXCH.64 URZ, [UR7+0xd0], UR4 ;  /* 0x0000d00407ff75b2 */ /* 0x0004620008000100 */
[----:B------:R2:W1:Y:S01]  /*0ba0*/  SYNCS.EXCH.64 URZ, [UR7+0xb8], UR10 ;  /* 0x0000b80a07ff75b2 */ /* 0x0004620008000100 */
[----:B------:R2:W1:Y:S02]  /*0bb0*/  SYNCS.EXCH.64 URZ, [UR7+0xd8], UR4 ;  /* 0x0000d80407ff75b2 */ /* 0x0004640008000100 */
[----:B--2---:R-:W-:Y:S01]  /*0bc0*/  NOP ;  /* 0x0000000000007918 */ /* 0x004fe20000000000 */
.L_x_13:
        /* <DEDUP_REMOVED lines=18> */
.L_x_14:
[----:B-1----:R-:W1:Y:S01]  /*0cf0*/  S2UR UR5, SR_CTAID.X ;  /* 0x00000000000579c3 */ /* 0x002e620000002500 */
[----:B------:R-:W-:-:S05]  /*0d00*/  CS2R.32 R63, SR_CgaSize ;  /* 0x00000000003f7805 */ /* 0x000fca0000008a00 */
[----:B------:R-:W-:-:S05]  /*0d10*/  IMAD R63, R63, -0xa0, RZ ;  /* 0xffffff603f3f7824 */ /* 0x000fca00078e02ff */
[----:B------:R-:W-:-:S14]  /*0d20*/  R2UR UR9, R63 ;  /* 0x000000003f0972ca */ /* 0x000fdc00000e0000 */
[----:B------:R-:W2:Y:S01]  /*0d30*/  LDCU UR9, c[0x0][UR9+0x2b0] ;  /* 0x00005600090977ac */ /* 0x000ea20008000800 */
[----:B------:R-:W-:Y:S01]  /*0d40*/  NOP ;  /* 0x0000000000007918 */ /* 0x000fe20000000000 */
[----:B------:R-:W-:-:S05]  /*0d50*/  CS2R.32 R63, SR_CgaSize ;  /* 0x00000000003f7805 */ /* 0x000fca0000008a00 */
[----:B------:R-:W-:-:S05]  /*0d60*/  IMAD R63, R63, -0xa0, RZ ;  /* 0xffffff603f3f7824 */ /* 0x000fca00078e02ff */
[----:B------:R-:W-:-:S14]  /*0d70*/  R2UR UR7, R63 ;  /* 0x000000003f0772ca */ /* 0x000fdc00000e0000 */
[----:B------:R-:W3:Y:S01]  /*0d80*/  LDCU UR7, c[0x0][UR7+0x2b4] ;  /* 0x00005680070777ac */ /* 0x000ee20008000800 */
[----:B------:R-:W4:Y:S08]  /*0d90*/  S2UR UR4, SR_CTAID.Y ;  /* 0x00000000000479c3 */ /* 0x000f300000002600 */
[----:B------:R-:W3:Y:S01]  /*0da0*/  LDC R10, c[0x0][0xb24] ;  /* 0x0002c900ff0a7b82 */ /* 0x000ee20000000800 */
[----:B-1----:R-:W-:-:S02]  /*0db0*/  I2FP.F32.U32 R63, UR5 ;  /* 0x00000005003f7c45 */ /* 0x002fc40008201000 */
[----:B------:R-:W-:-:S05]  /*0dc0*/  CS2R.32 R3, SR_CgaSize ;  /* 0x0000000000037805 */ /* 0x000fca0000008a00 */
[----:B------:R-:W-:-:S06]  /*0dd0*/  IMAD R3, R3, -0xa0, RZ ;  /* 0xffffff6003037824 */ /* 0x000fcc00078e02ff */
[----:B------:R-:W1:Y:S01]  /*0de0*/  LDC R3, c[0x0][R3+0x2a0] ;  /* 0x0000a80003037b82 */ /* 0x000e620000000800 */
[----:B------:R-:W-:Y:S01]  /*0df0*/  MOV R15, UR5 ;  /* 0x00000005000f7c02 */ /* 0x000fe20008000f00 */
[----:B--2---:R-:W-:Y:S01]  /*0e00*/  FMUL R63, R63, UR9 ;  /* 0x000000093f3f7c20 */ /* 0x004fe20008400000 */
[----:B----4-:R-:W-:Y:S02]  /*0e10*/  I2FP.F32.U32 R62, UR4 ;  /* 0x00000004003e7c45 */ /* 0x010fe40008201000 */
[----:B------:R-:W-:-:S05]  /*0e20*/  CS2R.32 R2, SR_CgaSize ;  /* 0x0000000000027805 */ /* 0x000fca0000008a00 */
[----:B------:R-:W-:-:S06]  /*0e30*/  IMAD R2, R2, -0xa0, RZ ;  /* 0xffffff6002027824 */ /* 0x000fcc00078e02ff */
[----:B------:R-:W2:Y:S01]  /*0e40*/  LDC R2, c[0x0][R2+0x2a4] ;  /* 0x0000a90002027b82 */ /* 0x000ea20000000800 */
[----:B------:R-:W-:Y:S01]  /*0e50*/  MOV R14, UR4 ;  /* 0x00000004000e7c02 */ /* 0x000fe20008000f00 */
[----:B------:R-:W4:Y:S01]  /*0e60*/  F2I.U32.TRUNC.NTZ R63, R63 ;  /* 0x0000003f003f7305 */ /* 0x000f22000020f000 */
[----:B---3--:R-:W-:-:S05]  /*0e70*/  FMUL R62, R62, UR7 ;  /* 0x000000073e3e7c20 */ /* 0x008fca0008400000 */
[----:B------:R-:W-:Y:S01]  /*0e80*/  BAR.SYNC.DEFER_BLOCKING 0x0 ;  /* 0x0000000000007b1d */ /* 0x000fe20000010000 */
[----:B------:R-:W-:-:S05]  /*0e90*/  ISETP.GE.AND P0, PT, R10, 0x1, PT ;  /* 0x000000010a00780c */ /* 0x000fca0003f06270 */
[----:B------:R-:W3:Y:S02]  /*0ea0*/  F2I.U32.TRUNC.NTZ R62, R62 ;  /* 0x0000003e003e7305 */ /* 0x000ee4000020f000 */
[----:B------:R-:W2:Y:S01]  /*0eb0*/  S2UR UR36, SR_CTAID.Z ;  /* 0x00000000002479c3 */ /* 0x000ea20000002700 */
[----:B----4-:R-:W-:-:S05]  /*0ec0*/  IADD3 R63, PT, PT, -R63, RZ, RZ ;  /* 0x000000ff3f3f7210 */ /* 0x010fca0007ffe1ff */
[----:B-1----:R-:W-:Y:S01]  /*0ed0*/  IMAD R63, R3, R63, UR5 ;  /* 0x00000005033f7e24 */ /* 0x002fe2000f8e023f */
[----:B---3--:R-:W-:-:S05]  /*0ee0*/  IADD3 R62, PT, PT, -R62, RZ, RZ ;  /* 0x000000ff3e3e7210 */ /* 0x008fca0007ffe1ff */
[----:B--2---:R-:W-:Y:S01]  /*0ef0*/  IMAD R62, R2, R62, UR4 ;  /* 0x00000004023e7e24 */ /* 0x004fe2000f8e023e */
[----:B------:R-:W-:Y:S06]  /*0f00*/  @!P0 BRA `(.L_x_15) ;  /* 0x0000000000b88947 */ /* 0x000fec0003800000 */
[----:B------:R-:W1:Y:S01]  /*0f10*/  LDC.64 R4, c[0x0][0xb18] ;  /* 0x0002c600ff047b82 */ /* 0x000e620000000a00 */
[----:B------:R-:W-:-:S07]  /*0f20*/  ISETP.NE.AND P0, PT, R10, 0x1, PT ;  /* 0x000000010a00780c */ /* 0x000fce0003f05270 */
[----:B------:R-:W2:Y:S08]  /*0f30*/  LDC R9, c[0x0][0xb0c] ;  /* 0x0002c300ff097b82 */ /* 0x000eb00000000800 */
[----:B------:R-:W3:Y:S08]  /*0f40*/  LDC R12, c[0x0][0x370] ;  /* 0x0000dc00ff0c7b82 */ /* 0x000ef00000000800 */
[----:B------:R-:W4:Y:S01]  /*0f50*/  LDC R11, c[0x0][0x374] ;  /* 0x0000dd00ff0b7b82 */ /* 0x000f220000000800 */
[----:B-1----:R-:W-:-:S07]  /*0f60*/  ISETP.NE.AND P1, PT, R4, 0x1, PT ;  /* 0x000000010400780c */ /* 0x002fce0003f25270 */
[----:B------:R-:W3:Y:S01]  /*0f70*/  LDC.64 R6, c[0x0][0xb10] ;  /* 0x0002c400ff067b82 */ /* 0x000ee20000000a00 */
[----:B--2---:R-:W-:-:S07]  /*0f80*/  ISETP.NE.AND P2, PT, R9, 0x1, PT ;  /* 0x000000010900780c */ /* 0x004fce0003f45270 */
[----:B------:R-:W1:Y:S08]  /*0f90*/  LDC R8, c[0x0][0xb20] ;  /* 0x0002c800ff087b82 */ /* 0x000e700000000800 */
[----:B------:R-:W2:Y:S01]  /*0fa0*/  LDC.64 R2, c[0x0][0xb28] ;  /* 0x0002ca00ff027b82 */ /* 0x000ea20000000a00 */
[----:B----4-:R-:W-:-:S04]  /*0fb0*/  IMAD.HI.U32 R13, R11, R5, RZ ;  /* 0x000000050b0d7227 */ /* 0x010fc800078e00ff */
[----:B------:R-:W-:-:S04]  /*0fc0*/  IMAD.HI.U32 R5, R14, R5, RZ ;  /* 0x000000050e057227 */ /* 0x000fc800078e00ff */
[----:B---3--:R-:W-:-:S05]  /*0fd0*/  IMAD.HI.U32 R16, R12, R6, RZ ;  /* 0x000000060c107227 */ /* 0x008fca00078e00ff */
[-C--:B------:R-:W-:Y:S01]  /*0fe0*/  @P2 SHF.R.U32.HI R12, RZ, R7.reuse, R16 ;  /* 0x00000007ff0c2219 */ /* 0x080fe20000011610 */
[----:B------:R-:W-:Y:S01]  /*0ff0*/  IMAD.HI.U32 R16, R15, R6, RZ ;  /* 0x000000060f107227 */ /* 0x000fe200078e00ff */
[-C--:B-1----:R-:W-:Y:S02]  /*1000*/  @P1 SHF.R.U32.HI R11, RZ, R8.reuse, R13 ;  /* 0x00000008ff0b1219 */ /* 0x082fe4000001160d */
[----:B------:R-:W-:Y:S02]  /*1010*/  SHF.R.U32.HI R5, RZ, R8, R5 ;  /* 0x00000008ff057219 */ /* 0x000fe40000011605 */
[----:B------:R-:W-:Y:S02]  /*1020*/  SHF.R.U32.HI R16, RZ, R7, R16 ;  /* 0x00000007ff107219 */ /* 0x000fe40000011610 */
[----:B------:R-:W-:Y:S01]  /*1030*/  SEL R5, R14, R5, !P1 ;  /* 0x000000050e057207 */ /* 0x000fe20004800000 */
[----:B--2---:R-:W-:Y:S01]  /*1040*/  IMAD.HI.U32 R13, R11, R2, RZ ;  /* 0x000000020b0d7227 */ /* 0x004fe200078e00ff */
[----:B------:R-:W-:-:S03]  /*1050*/  SEL R16, R15, R16, !P2 ;  /* 0x000000100f107207 */ /* 0x000fc60005000000 */
[----:B------:R-:W-:Y:S01]  /*1060*/  IMAD.HI.U32 R6, R12, R2, RZ ;  /* 0x000000020c067227 */ /* 0x000fe200078e00ff */
[----:B------:R-:W-:-:S04]  /*1070*/  @P0 SHF.R.U32.HI R11, RZ, R3, R13 ;  /* 0x00000003ff0b0219 */ /* 0x000fc8000001160d */
[----:B------:R-:W-:Y:S01]  /*1080*/  @P0 SHF.R.U32.HI R12, RZ, R3, R6 ;  /* 0x00000003ff0c0219 */ /* 0x000fe20000011606 */
[----:B------:R-:W-:-:S04]  /*1090*/  IMAD R11, R11, R10, RZ ;  /* 0x0000000a0b0b7224 */ /* 0x000fc800078e02ff */
[----:B------:R-:W-:Y:S01]  /*10a0*/  IMAD R6, R12, R10, RZ ;  /* 0x0000000a0c067224 */ /* 0x000fe200078e02ff */
[----:B------:R-:W-:-:S04]  /*10b0*/  ISETP.GE.AND P1, PT, R5, R11, PT ;  /* 0x0000000b0500720c */ /* 0x000fc80003f26270 */
[----:B------:R-:W-:Y:S01]  /*10c0*/  ISETP.GE.OR P1, PT, R16, R6, P1 ;  /* 0x000000061000720c */ /* 0x000fe20000f26670 */
[----:B------:R-:W-:-:S05]  /*10d0*/  IMAD.HI.U32 R6, R5, R2, RZ ;  /* 0x0000000205067227 */ /* 0x000fca00078e00ff */
[----:B------:R-:W-:-:S04]  /*10e0*/  SHF.R.U32.HI R6, RZ, R3, R6 ;  /* 0x00000003ff067219 */ /* 0x000fc80000011606 */
[----:B------:R-:W-:-:S03]  /*10f0*/  SEL R6, R5, R6, !P0 ;  /* 0x0000000605067207 */ /* 0x000fc60004000000 */
[----:B------:R-:W-:Y:S01]  /*1100*/  @!P1 IMAD.HI.U32 R7, R16, R2, RZ ;  /* 0x0000000210079227 */ /* 0x000fe200078e00ff */
[----:B------:R-:W-:-:S04]  /*1110*/  IADD3 R2, PT, PT, -R6, RZ, RZ ;  /* 0x000000ff06027210 */ /* 0x000fc80007ffe1ff */
[----:B------:R-:W-:Y:S01]  /*1120*/  @!P1 SHF.R.U32.HI R3, RZ, R3, R7 ;  /* 0x00000003ff039219 */ /* 0x000fe20000011607 */
[----:B------:R-:W-:Y:S01]  /*1130*/  IMAD R2, R10, R2, R5 ;  /* 0x000000020a027224 */ /* 0x000fe200078e0205 */
[----:B------:R-:W-:Y:S02]  /*1140*/  IADD3 R7, PT, PT, -R5, RZ, RZ ;  /* 0x000000ff05077210 */ /* 0x000fe40007ffe1ff */
[----:B------:R-:W-:-:S03]  /*1150*/  @!P1 SEL R3, R16, R3, !P0 ;  /* 0x0000000310039207 */ /* 0x000fc60004000000 */
[----:B------:R-:W-:Y:S02]  /*1160*/  IMAD R7, R4, R7, R14 ;  /* 0x0000000704077224 */ /* 0x000fe400078e020e */
[--C-:B------:R-:W-:Y:S02]  /*1170*/  @!P1 IMAD.IADD R6, R6, 0x1, -R3.reuse ;  /* 0x0000000106069824 */ /* 0x100fe400078e0a03 */
[----:B------:R-:W-:Y:S01]  /*1180*/  @!P1 IMAD R3, R2, R12, R3 ;  /* 0x0000000c02039224 */ /* 0x000fe200078e0203 */
[----:B------:R-:W-:Y:S01]  /*1190*/  IADD3 R2, PT, PT, -R16, RZ, RZ ;  /* 0x000000ff10027210 */ /* 0x000fe20007ffe1ff */
[----:B------:R-:W-:Y:S02]  /*11a0*/  @!P1 IMAD R5, R6, R10, R16 ;  /* 0x0000000a06059224 */ /* 0x000fe400078e0210 */
[----:B------:R-:W-:Y:S02]  /*11b0*/  @!P1 IMAD.MOV.U32 R16, RZ, RZ, R3 ;  /* 0x000000ffff109224 */ /* 0x000fe400078e0003 */
[----:B------:R-:W-:-:S02]  /*11c0*/  IMAD R2, R9, R2, R15 ;  /* 0x0000000209027224 */ /* 0x000fc400078e020f */
[----:B------:R-:W-:Y:S02]  /*11d0*/  IMAD R14, R5, R4, R7 ;  /* 0x00000004050e7224 */ /* 0x000fe400078e0207 */
[----:B------:R-:W-:Y:S02]  /*11e0*/  IMAD R15, R16, R9, R2 ;  /* 0x00000009100f7224 */ /* 0x000fe400078e0202 */
.L_x_15:
[----:B------:R-:W1:Y:S01]  /*11f0*/  LDCU UR4, c[0x0][0xb30] ;  /* 0x00016600ff0477ac */ /* 0x000e620008000800 */
[----:B------:R-:W2:Y:S08]  /*1200*/  S2UR UR37, SR_CgaCtaId ;  /* 0x00000000002579c3 */ /* 0x000eb00000008800 */
[----:B------:R-:W3:Y:S01]  /*1210*/  LDC R26, c[0x0][0xb24] ;  /* 0x0002c900ff1a7b82 */ /* 0x000ee20000000800 */
[----:B-1----:R-:W-:-:S09]  /*1220*/  UISETP.NE.AND UP1, UPT, UR4, 0x1, UPT ;  /* 0x000000010400788c */ /* 0x002fd2000bf25270 */
[----:B--2---:R-:W-:Y:S05]  /*1230*/  BRA.U UP1, `(.L_x_16) ;  /* 0x0000000101407547 */ /* 0x004fea000b800000 */
[----:B------:R-:W1:Y:S08]  /*1240*/  LDC.64 R4, c[0x0][0xb10] ;  /* 0x0002c400ff047b82 */ /* 0x000e700000000a00 */
[----:B------:R-:W2:Y:S08]  /*1250*/  LDC.64 R2, c[0x0][0xb18] ;  /* 0x0002c600ff027b82 */ /* 0x000eb00000000a00 */
[----:B------:R-:W4:Y:S08]  /*1260*/  LDC R6, c[0x0][0xb20] ;  /* 0x0002c800ff067b82 */ /* 0x000f300000000800 */
[----:B------:R-:W3:Y:S01]  /*1270*/  LDC R7, c[0x0][0xb0c] ;  /* 0x0002c300ff077b82 */ /* 0x000ee20000000800 */
[----:B-1----:R-:W-:-:S05]  /*1280*/  IMAD.HI.U32 R4, R15, R4, RZ ;  /* 0x000000040f047227 */ /* 0x002fca00078e00ff */
[----:B------:R-:W-:Y:S01]  /*1290*/  SHF.R.U32.HI R4, RZ, R5, R4 ;  /* 0x00000005ff047219 */ /* 0x000fe20000011604 */
[----:B--2---:R-:W-:Y:S01]  /*12a0*/  IMAD.HI.U32 R3, R14, R3, RZ ;  /* 0x000000030e037227 */ /* 0x004fe200078e00ff */
[----:B------:R-:W-:-:S04]  /*12b0*/  ISETP.NE.AND P0, PT, R2, 0x1, PT ;  /* 0x000000010200780c */ /* 0x000fc80003f05270 */
[----:B----4-:R-:W-:-:S04]  /*12c0*/  SHF.R.U32.HI R3, RZ, R6, R3 ;  /* 0x00000006ff037219 */ /* 0x010fc80000011603 */
[----:B------:R-:W-:Y:S02]  /*12d0*/  SEL R3, R14, R3, !P0 ;  /* 0x000000030e037207 */ /* 0x000fe40004000000 */
[----:B---3--:R-:W-:-:S04]  /*12e0*/  ISETP.NE.AND P1, PT, R7, 0x1, PT ;  /* 0x000000010700780c */ /* 0x008fc80003f25270 */
[----:B------:R-:W-:-:S05]  /*12f0*/  SEL R4, R15, R4, !P1 ;  /* 0x000000040f047207 */ /* 0x000fca0004800000 */
[----:B------:R-:W-:Y:S02]  /*1300*/  IMAD.IADD R5, R3, 0x1, -R4 ;  /* 0x0000000103057824 */ /* 0x000fe400078e0a04 */
[----:B------:R-:W-:Y:S02]  /*1310*/  IMAD.IADD R3, R4, 0x1, -R3 ;  /* 0x0000000104037824 */ /* 0x000fe400078e0a03 */
[----:B------:R-:W-:Y:S02]  /*1320*/  IMAD R15, R5, R7, R15 ;  /* 0x00000007050f7224 */ /* 0x000fe400078e020f */
[----:B------:R-:W-:-:S07]  /*1330*/  IMAD R14, R3, R2, R14 ;  /* 0x00000002030e7224 */ /* 0x000fce00078e020e */
.L_x_16:
[----:B------:R-:W-:Y:S01]  /*1340*/  BAR.SYNC.DEFER_BLOCKING 0x0 ;  /* 0x0000000000007b1d */ /* 0x000fe20000010000 */
[----:B------:R-:W-:Y:S01]  /*1350*/  UISETP.NE.AND UP1, UPT, UR8, 0x2, UPT ;  /* 0x000000020800788c */ /* 0x000fe2000bf25270 */
[----:B------:R-:W-:Y:S02]  /*1360*/  ISETP.NE.OR P5, PT, R0, 0x2, !P5 ;  /* 0x000000020000780c */ /* 0x000fe40006fa5670 */
[----:B------:R-:W-:-:S06]  /*1370*/  LOP3.LUT R2, R75, 0x1f, RZ, 0xc0, !PT ;  /* 0x0000001f4b027812 */ /* 0x000fcc00078ec0ff */
[----:B------:R-:W-:Y:S05]  /*1380*/  BRA.U UP1, `(.L_x_17) ;  /* 0x0000001101547547 */ /* 0x000fea000b800000 */
[----:B------:R-:W1:Y:S01]  /*1390*/  LDCU UR13, c[0x0][0x38c] ;  /* 0x00007180ff0d77ac */ /* 0x000e620008000800 */
[----:B------:R-:W2:Y:S01]  /*13a0*/  LDC R8, c[0x0][0x370] ;  /* 0x0000dc00ff087b82 */ /* 0x000ea20000000800 */
[----:B------:R-:W-:Y:S01]  /*13b0*/  PLOP3.LUT P1, PT, PT, PT, UP2, 0x80, 0x8 ;  /* 0x000000000008781c */ /* 0x000fe20003f2f028 */
[----:B------:R-:W-:Y:S01]  /*13c0*/  IMAD.MOV.U32 R17, RZ, RZ, 0x1 ;  /* 0x00000001ff117424 */ /* 0x000fe200078e00ff */
[----:B------:R-:W-:Y:S01]  /*13d0*/  ISETP.EQ.OR P4, PT, R2, RZ, P5 ;  /* 0x000000ff0200720c */ /* 0x000fe20002f82670 */
[----:B------:R-:W-:Y:S01]  /*13e0*/  IMAD.MOV.U32 R16, RZ, RZ, RZ ;  /* 0x000000ffff107224 */ /* 0x000fe200078e00ff */
[----:B------:R-:W-:Y:S02]  /*13f0*/  PLOP3.LUT P1, PT, P1, PT, PT, 0x8, 0x80 ;  /* 0x000000000080781c */ /* 0x000fe40000f2e170 */
[----:B------:R-:W-:Y:S01]  /*1400*/  CS2R R12, SRZ ;  /* 0x00000000000c7805 */ /* 0x000fe2000001ff00 */
[----:B------:R-:W-:Y:S01]  /*1410*/  IMAD.MOV.U32 R11, RZ, RZ, 0x1 ;  /* 0x00000001ff0b7424 */ /* 0x000fe200078e00ff */
[----:B------:R-:W4:Y:S01]  /*1420*/  LDC R0, c[0x0][0x374] ;  /* 0x0000dd00ff007b82 */ /* 0x000f220000000800 */
[----:B------:R-:W2:Y:S01]  /*1430*/  LDCU.64 UR22, c[0x0][0x348] ;  /* 0x00006900ff1677ac */ /* 0x000ea20008000a00 */
[----:B------:R-:W-:Y:S01]  /*1440*/  UMOV UR6, URZ ;  /* 0x000000ff00067c82 */ /* 0x000fe20008000000 */
[----:B-1----:R-:W-:-:S04]  /*1450*/  UIADD3 UR5, UPT, UPT, UR13, 0x1f, URZ ;  /* 0x0000001f0d057890 */ /* 0x002fc8000fffe0ff */
[----:B------:R-:W-:-:S04]  /*1460*/  USHF.R.S32.HI UR4, URZ, 0x1f, UR5 ;  /* 0x0000001fff047899 */ /* 0x000fc80008011405 */
[----:B------:R-:W-:-:S04]  /*1470*/  ULEA.HI UR4, UR4, UR5, URZ, 0x5 ;  /* 0x0000000504047291 */ /* 0x000fc8000f8f28ff */
[----:B------:R-:W-:Y:S02]  /*1480*/  USHF.R.S32.HI UR15, URZ, 0x5, UR4 ;  /* 0x00000005ff0f7899 */ /* 0x000fe40008011404 */
[----:B------:R-:W-:Y:S02]  /*1490*/  UIADD3 UR4, UPT, UPT, UR13, -0x1, URZ ;  /* 0xffffffff0d047890 */ /* 0x000fe4000fffe0ff */
[----:B------:R-:W-:Y:S02]  /*14a0*/  UISETP.LT.U32.AND UP0, UPT, UR15, 0x4, UPT ;  /* 0x000000040f00788c */ /* 0x000fe4000bf01070 */
[----:B------:R-:W-:Y:S02]  /*14b0*/  UISETP.GE.U32.AND UP1, UPT, UR4, -0x3f, UPT ;  /* 0xffffffc10400788c */ /* 0x000fe4000bf26070 */
[----:B------:R-:W-:Y:S02]  /*14c0*/  USEL UR14, UR15, 0x4, UP0 ;  /* 0x000000040f0e7887 */ /* 0x000fe40008000000 */
[----:B------:R-:W-:-:S02]  /*14d0*/  UIADD3 UR13, UPT, UPT, UR13, 0x3e, URZ ;  /* 0x0000003e0d0d7890 */ /* 0x000fc4000fffe0ff */
[----:B------:R-:W-:Y:S02]  /*14e0*/  UIADD3 UR5, UPT, UPT, UR14, -0x1, URZ ;  /* 0xffffffff0e057890 */ /* 0x000fe4000fffe0ff */
[----:B------:R-:W-:-:S03]  /*14f0*/  UIADD3 UR7, UPT, UPT, UR15, -UR14, URZ ;  /* 0x8000000e0f077290 */ /* 0x000fc6000fffe0ff */
[----:B------:R-:W-:-:S04]  /*1500*/  @UP1 UIADD3 UR5, UPT, UPT, UR14, URZ, URZ ;  /* 0x000000ff0e051290 */ /* 0x000fc8000fffe0ff */
[----:B--2---:R-:W-:-:S12]  /*1510*/  UIADD3 UR5, UPT, UPT, UR5, 0x1, URZ ;  /* 0x0000000105057890 */ /* 0x004fd8000fffe0ff */
.L_x_35:
[----:B------:R-:W-:Y:S01]  /*1520*/  UISETP.NE.AND UP0, UPT, UR37, URZ, UPT ;  /* 0x000000ff2500728c */ /* 0x000fe2000bf05270 */
[----:B------:R-:W1:Y:S08]  /*1530*/  S2UR UR37, SR_CgaCtaId ;  /* 0x00000000002579c3 */ /* 0x000e700000008800 */
[----:B------:R-:W-:Y:S05]  /*1540*/  BRA.U UP0, `(.L_x_18) ;  /* 0x0000000100347547 */ /* 0x000fea000b800000 */
[----:B------:R-:W2:Y:S01]  /*1550*/  S2R R2, SR_CgaCtaId ;  /* 0x0000000000027919 */ /* 0x000ea20000008800 */
[----:B------:R-:W-:-:S04]  /*1560*/  MOV R3, 0x400 ;  /* 0x0000040000037802 */ /* 0x000fc80000000f00 */
[----:B--2---:R-:W-:Y:S02]  /*1570*/  LEA R2, R2, R3, 0x18 ;  /* 0x0000000302027211 */ /* 0x004fe400078ec0ff */
[----:B------:R-:W-:-:S03]  /*1580*/  SHF.L.U32 R3, R11, 0x1f, RZ ;  /* 0x0000001f0b037819 */ /* 0x000fc600000006ff */
[----:B------:R-:W-:-:S04]  /*1590*/  IMAD R2, R12, 0x8, R2 ;  /* 0x000000080c027824 */ /* 0x000fc800078e0202 */
[----:B------:R-:W2:Y:S02]  /*15a0*/  SYNCS.PHASECHK.TRANS64.TRYWAIT P0, [R2+URZ+0xf0], R3 ;  /* 0x0000f003020075a7 */ /* 0x000ea400080011ff */
[----:B--2---:R-:W-:Y:S05]  /*15b0*/  @!P0 BRA `(.L_x_19) ;  /* 0x0000005400988947 */ /* 0x004fea0003800000 */
.L_x_115:
[----:B------:R-:W-:Y:S01]  /*15c0*/  VIADD R12, R12, 0x1 ;  /* 0x000000010c0c7836 */ /* 0x000fe20000000000 */
[----:B------:R2:W-:Y:S04]  /*15d0*/  SYNCS.ARRIVE.TRANS64.A1T0 RZ, [R2+URZ+0xe0], RZ ;  /* 0x0000e0ff02ff79a7 */ /* 0x0005e800081000ff */
[----:B------:R-:W-:-:S04]  /*15e0*/  ISETP.NE.AND P0, PT, R12, 0x2, PT ;  /* 0x000000020c00780c */ /* 0x000fc80003f05270 */
[----:B------:R-:W-:Y:S02]  /*15f0*/  SEL R12, R12, RZ, P0 ;  /* 0x000000ff0c0c7207 */ /* 0x000fe40000000000 */
[----:B--2---:R-:W-:-:S04]  /*1600*/  SEL R2, RZ, 0x1, P0 ;  /* 0x00000001ff027807 */ /* 0x004fc80000000000 */
[----:B------:R-:W-:-:S07]  /*1610*/  LOP3.LUT R11, R11, R2, RZ, 0x3c, !PT ;  /* 0x000000020b0b7212 */ /* 0x000fce00078e3cff */
.L_x_18:
[----:B------:R-:W-:Y:S01]  /*1620*/  UMOV UR4, 0x400 ;  /* 0x0000040000047882 */ /* 0x000fe20000000000 */
[----:B------:R-:W-:Y:S01]  /*1630*/  SHF.L.U32 R2, R17, 0x1f, RZ ;  /* 0x0000001f11027819 */ /* 0x000fe200000006ff */
[----:B-1----:R-:W-:Y:S01]  /*1640*/  ULEA UR4, UR37, UR4, 0x18 ;  /* 0x0000000425047291 */ /* 0x002fe2000f8ec0ff */
[----:B------:R-:W-:Y:S01]  /*1650*/  R2UR UR35, R15 ;  /* 0x000000000f2372ca */ /* 0x000fe200000e0000 */
[----:B------:R-:W-:Y:S01]  /*1660*/  UISETP.GE.U32.AND UP0, UPT, UR13, 0x3f, UPT ;  /* 0x0000003f0d00788c */ /* 0x000fe2000bf06070 */
[----:B------:R-:W-:Y:S01]  /*1670*/  R2UR UR11, R14 ;  /* 0x000000000e0b72ca */ /* 0x000fe200000e0000 */
[----:B------:R-:W-:Y:S01]  /*1680*/  ULEA UR8, UR6, UR4, 0x3 ;  /* 0x0000000406087291 */ /* 0x000fe2000f8e18ff */
[----:B------:R-:W-:-:S08]  /*1690*/  UMOV UR24, URZ ;  /* 0x000000ff00187c82 */ /* 0x000fd00008000000 */
[----:B------:R1:W2:Y:S01]  /*16a0*/  SYNCS.PHASECHK.TRANS64.TRYWAIT P0, [UR8+0x20], R2 ;  /* 0x00002002ff0075a7 */ /* 0x0002a20008001108 */
[----:B------:R-:W-:Y:S02]  /*16b0*/  USHF.L.U32 UR35, UR35, 0x6, URZ ;  /* 0x0000000623237899 */ /* 0x000fe400080006ff */
[----:B------:R-:W-:Y:S01]  /*16c0*/  USHF.L.U32 UR11, UR11, 0x6, URZ ;  /* 0x000000060b0b7899 */ /* 0x000fe200080006ff */
[----:B------:R-:W-:Y:S11]  /*16d0*/  BRA.U !UP0, `(.L_x_20) ;  /* 0x0000000108a47547 */ /* 0x000ff6000b800000 */
[----:B------:R-:W-:Y:S01]  /*16e0*/  UMOV UR16, URZ ;  /* 0x000000ff00107c82 */ /* 0x000fe20008000000 */
[----:B------:R-:W-:-:S05]  /*16f0*/  UMOV UR17, UR6 ;  /* 0x0000000600117c82 */ /* 0x000fca0008000000 */
.L_x_25:
[----:B-1----:R-:W-:Y:S01]  /*1700*/  ULEA UR33, UR17, UR4, 0x3 ;  /* 0x0000000411217291 */ /* 0x002fe2000f8e18ff */
[----:B--2---:R-:W-:Y:S01]  /*1710*/  @!P5 MOV R3, 0x4000 ;  /* 0x000040000003d802 */ /* 0x004fe20000000f00 */
[----:B--2---:R-:W-:Y:S10]  /*1720*/  @P0 BRA `(.L_x_21) ;  /* 0x00000000000c0947 */ /* 0x004ff40003800000 */
[----:B------:R-:W-:-:S04]  /*1730*/  SHF.L.U32 R4, R17, 0x1f, RZ ;  /* 0x0000001f11047819 */ /* 0x000fc800000006ff */
[----:B------:R-:W2:Y:S02]  /*1740*/  SYNCS.PHASECHK.TRANS64.TRYWAIT P0, [UR33+0x20], R4 ;  /* 0x00002004ff0075a7 */ /* 0x000ea40008001121 */
[----:B--2---:R-:W-:Y:S05]  /*1750*/  @!P0 BRA `(.L_x_22) ;  /* 0x0000005400448947 */ /* 0x004fea0003800000 */
.L_x_21:
[----:B------:R2:W-:Y:S01]  /*1760*/  @!P5 SYNCS.ARRIVE.TRANS64 RZ, [UR33], R3 ;  /* 0x00000003ffffd9a7 */ /* 0x0005e20008000021 */
[----:B------:R-:W-:Y:S04]  /*1770*/  BSSY.RECONVERGENT B0, `(.L_x_23) ;  /* 0x0000003000007945 */ /* 0x000fe80003800200 */
[----:B------:R-:W-:Y:S05]  /*1780*/  @P4 BRA `(.L_x_24) ;  /* 0x0000000000044947 */ /* 0x000fea0003800000 */
[----:B------:R-:W-:Y:S05]  /*1790*/  BPT.TRAP 0x1 ;  /* 0x000000040000795c */ /* 0x000fea0000300000 */
.L_x_24:
[----:B------:R-:W-:Y:S05]  /*17a0*/  BSYNC.RECONVERGENT B0 ;  /* 0x0000000000007941 */ /* 0x000fea0003800200 */
.L_x_23:
[----:B------:R-:W-:Y:S02]  /*17b0*/  UIADD3 UR6, UPT, UPT, UR17, 0x1, URZ ;  /* 0x0000000111067890 */ /* 0x000fe4000fffe0ff */
[----:B------:R-:W-:Y:S02]  /*17c0*/  UIADD3 UR26, UP1, UPT, UR22, 0x80, URZ ;  /* 0x00000080161a7890 */ /* 0x000fe4000ff3e0ff */
[----:B------:R-:W-:Y:S02]  /*17d0*/  UISETP.NE.AND UP0, UPT, UR6, 0x4, UPT ;  /* 0x000000040600788c */ /* 0x000fe4000bf05270 */
[----:B------:R-:W-:Y:S02]  /*17e0*/  USHF.L.U32 UR34, UR16, 0x5, URZ ;  /* 0x0000000510227899 */ /* 0x000fe400080006ff */
[----:B------:R-:W-:Y:S02]  /*17f0*/  USEL UR9, URZ, 0x1, UP0 ;  /* 0x00000001ff097887 */ /* 0x000fe40008000000 */
[----:B------:R-:W-:-:S02]  /*1800*/  USEL UR6, UR6, URZ, UP0 ;  /* 0x000000ff06067287 */ /* 0x000fc40008000000 */
[----:B------:R-:W-:Y:S02]  /*1810*/  UIADD3 UR20, UP0, UPT, UR22, 0x180, URZ ;  /* 0x0000018016147890 */ /* 0x000fe4000ff1e0ff */
[----:B------:R-:W-:Y:S01]  /*1820*/  ULEA UR8, UR6, UR4, 0x3 ;  /* 0x0000000406087291 */ /* 0x000fe2000f8e18ff */
[----:B------:R-:W-:Y:S01]  /*1830*/  LOP3.LUT R17, R17, UR9, RZ, 0x3c, !PT ;  /* 0x0000000911117c12 */ /* 0x000fe2000f8e3cff */
[----:B------:R-:W-:Y:S02]  /*1840*/  UIADD3.X UR27, UPT, UPT, URZ, UR23, URZ, UP1, !UPT ;  /* 0x00000017ff1b7290 */ /* 0x000fe40008ffe4ff */
[----:B------:R-:W-:Y:S01]  /*1850*/  UIADD3.X UR21, UPT, UPT, URZ, UR23, URZ, UP0, !UPT ;  /* 0x00000017ff157290 */ /* 0x000fe200087fe4ff */
[----:B-1----:R-:W-:Y:S01]  /*1860*/  SHF.L.U32 R2, R17, 0x1f, RZ ;  /* 0x0000001f11027819 */ /* 0x002fe200000006ff */
[----:B------:R-:W-:Y:S01]  /*1870*/  UMOV UR18, 0x0 ;  /* 0x0000000000127882 */ /* 0x000fe20000000000 */
[----:B------:R-:W-:Y:S01]  /*1880*/  UMOV UR19, 0x10000000 ;  /* 0x1000000000137882 */ /* 0x000fe20000000000 */
[----:B------:R-:W-:Y:S01]  /*1890*/  UMOV UR12, UR36 ;  /* 0x00000024000c7c82 */ /* 0x000fe20008000000 */
[----:B------:R1:W1:Y:S01]  /*18a0*/  SYNCS.PHASECHK.TRANS64.TRYWAIT P0, [UR8+0x20], R2 ;  /* 0x00002002ff0075a7 */ /* 0x0002620008001108 */
[----:B------:R-:W-:Y:S01]  /*18b0*/  ULEA UR8, UR17, UR4, 0xd ;  /* 0x0000000411087291 */ /* 0x000fe2000f8e68ff */
[----:B------:R-:W-:Y:S01]  /*18c0*/  UMOV UR9, UR33 ;  /* 0x0000002100097c82 */ /* 0x000fe20008000000 */
[----:B------:R-:W-:-:S02]  /*18d0*/  UMOV UR10, UR34 ;  /* 0x00000022000a7c82 */ /* 0x000fc40008000000 */
[----:B------:R-:W-:Y:S02]  /*18e0*/  UIADD3 UR32, UPT, UPT, UR8, 0x6800, URZ ;  /* 0x0000680008207890 */ /* 0x000fe4000fffe0ff */
[----:B------:R-:W-:Y:S02]  /*18f0*/  UIADD3 UR8, UPT, UPT, UR8, 0xe800, URZ ;  /* 0x0000e80008087890 */ /* 0x000fe4000fffe0ff */
[----:B------:R-:W-:Y:S01]  /*1900*/  UIADD3 UR16, UPT, UPT, UR16, 0x1, URZ ;  /* 0x0000000110107890 */ /* 0x000fe2000fffe0ff */
[----:B------:R-:W-:Y:S01]  /*1910*/  UMOV UR24, UR5 ;  /* 0x0000000500187c82 */ /* 0x000fe20008000000 */
[----:B------:R-:W-:Y:S02]  /*1920*/  UMOV UR17, UR6 ;  /* 0x0000000600117c82 */ /* 0x000fe40008000000 */
[----:B------:R-:W-:Y:S01]  /*1930*/  UISETP.NE.AND UP0, UPT, UR16, UR5, UPT ;  /* 0x000000051000728c */ /* 0x000fe2000bf05270 */
[----:B------:R1:W-:Y:S02]  /*1940*/  UTMALDG.3D [UR32], [UR26], desc[UR18] ;  /* 0x000012201a0075b4 */ /* 0x0003e40008011000 */
[----:B------:R1:W-:Y:S06]  /*1950*/  UTMALDG.3D [UR8], [UR20], desc[UR18] ;  /* 0x00001208140075b4 */ /* 0x0003ec0008011000 */
[----:B------:R-:W-:Y:S05]  /*1960*/  BRA.U UP0, `(.L_x_25) ;  /* 0xfffffffd00647547 */ /* 0x000fea000b83ffff */
.L_x_20:
[----:B-1----:R-:W-:Y:S01]  /*1970*/  ULEA UR8, UR6, UR4, 0x3 ;  /* 0x0000000406087291 */ /* 0x002fe2000f8e18ff */
[----:B------:R-:W-:Y:S01]  /*1980*/  SHF.L.U32 R2, R17, 0x1f, RZ ;  /* 0x0000001f11027819 */ /* 0x000fe200000006ff */
[----:B------:R-:W-:Y:S01]  /*1990*/  @!P1 SYNCS.ARRIVE.TRANS64.A1T0 RZ, [UR4+0x78], RZ ;  /* 0x000078ffffff99a7 */ /* 0x000fe20008100004 */
[----:B------:R-:W-:-:S06]  /*19a0*/  UISETP.GT.AND UP0, UPT, UR15, UR14, UPT ;  /* 0x0000000e0f00728c */ /* 0x000fcc000bf04270 */
[----:B--2---:R1:W2:Y:S03]  /*19b0*/  SYNCS.PHASECHK.TRANS64.TRYWAIT P0, [UR8+0x20], R2 ;  /* 0x00002002ff0075a7 */ /* 0x0042a60008001108 */
[----:B------:R-:W-:Y:S05]  /*19c0*/  BRA.U !UP0, `(.L_x_26) ;  /* 0x0000000108a87547 */ /* 0x000fea000b800000 */
[----:B------:R-:W-:Y:S01]  /*19d0*/  UIADD3 UR21, UPT, UPT, UR7, UR24, URZ ;  /* 0x0000001807157290 */ /* 0x000fe2000fffe0ff */
[----:B------:R-:W-:-:S11]  /*19e0*/  UMOV UR25, UR6 ;  /* 0x0000000600197c82 */ /* 0x000fd60008000000 */
.L_x_31:
[----:B-1----:R-:W-:Y:S01]  /*19f0*/  ULEA UR17, UR25, UR4, 0x3 ;  /* 0x0000000419117291 */ /* 0x002fe2000f8e18ff */
[----:B--2---:R-:W-:Y:S01]  /*1a00*/  @!P5 MOV R3, 0x4000 ;  /* 0x000040000003d802 */ /* 0x004fe20000000f00 */
[----:B--2---:R-:W-:Y:S10]  /*1a10*/  @P0 BRA `(.L_x_27) ;  /* 0x00000000000c0947 */ /* 0x004ff40003800000 */
[----:B------:R-:W-:-:S04]  /*1a20*/  SHF.L.U32 R4, R17, 0x1f, RZ ;  /* 0x0000001f11047819 */ /* 0x000fc800000006ff */
[----:B------:R-:W2:Y:S02]  /*1a30*/  SYNCS.PHASECHK.TRANS64.TRYWAIT P0, [UR17+0x20], R4 ;  /* 0x00002004ff0075a7 */ /* 0x000ea40008001111 */
[----:B--2---:R-:W-:Y:S05]  /*1a40*/  @!P0 BRA `(.L_x_28) ;  /* 0x0000005000a08947 */ /* 0x004fea0003800000 */
.L_x_27:
[----:B------:R2:W-:Y:S01]  /*1a50*/  @!P5 SYNCS.ARRIVE.TRANS64 RZ, [UR17], R3 ;  /* 0x00000003ffffd9a7 */ /* 0x0005e20008000011 */
[----:B------:R-:W-:Y:S04]  /*1a60*/  BSSY.RECONVERGENT B0, `(.L_x_29) ;  /* 0x0000003000007945 */ /* 0x000fe80003800200 */
[----:B------:R-:W-:Y:S05]  /*1a70*/  @P4 BRA `(.L_x_30) ;  /* 0x0000000000044947 */ /* 0x000fea0003800000 */
[----:B------:R-:W-:Y:S05]  /*1a80*/  BPT.TRAP 0x1 ;  /* 0x000000040000795c */ /* 0x000fea0000300000 */
.L_x_30:
[----:B------:R-:W-:Y:S05]  /*1a90*/  BSYNC.RECONVERGENT B0 ;  /* 0x0000000000007941 */ /* 0x000fea0003800200 */
.L_x_29:
        /* <DEDUP_REMOVED lines=20> */
[----:B------:R-:W-:Y:S01]  /*1be0*/  UIADD3 UR8, UPT, UPT, UR8, 0xe800, URZ ;  /* 0x0000e80008087890 */ /* 0x000fe2000fffe0ff */
[----:B------:R-:W-:Y:S01]  /*1bf0*/  UMOV UR9, UR17 ;  /* 0x0000001100097c82 */ /* 0x000fe20008000000 */
[----:B------:R-:W-:Y:S01]  /*1c00*/  UMOV UR10, UR18 ;  /* 0x00000012000a7c82 */ /* 0x000fe20008000000 */
[----:B------:R-:W-:Y:S01]  /*1c10*/  UIADD3 UR24, UPT, UPT, UR24, 0x1, URZ ;  /* 0x0000000118187890 */ /* 0x000fe2000fffe0ff */
[----:B------:R-:W-:-:S03]  /*1c20*/  UMOV UR25, UR6 ;  /* 0x0000000600197c82 */ /* 0x000fc60008000000 */
[----:B------:R1:W-:Y:S01]  /*1c30*/  UTMALDG.3D [UR16], [UR30], desc[UR26] ;  /* 0x00001a101e0075b4 */ /* 0x0003e20008011000 */
[----:B------:R-:W-:Y:S01]  /*1c40*/  UISETP.NE.AND UP0, UPT, UR24, UR21, UPT ;  /* 0x000000151800728c */ /* 0x000fe2000bf05270 */
[----:B------:R1:W-:Y:S08]  /*1c50*/  UTMALDG.3D [UR8], [UR28], desc[UR26] ;  /* 0x00001a081c0075b4 */ /* 0x0003f00008011000 */
[----:B------:R-:W-:Y:S05]  /*1c60*/  BRA.U UP0, `(.L_x_31) ;  /* 0xfffffffd00607547 */ /* 0x000fea000b83ffff */
.L_x_26:
[C---:B-1----:R-:W-:Y:S01]  /*1c70*/  LEA R2, R16.reuse, UR4, 0x3 ;  /* 0x0000000410027c11 */ /* 0x042fe2000f8e18ff */
[----:B------:R-:W-:Y:S01]  /*1c80*/  NOP ;  /* 0x0000000000007918 */ /* 0x000fe20000000000 */
[----:B--2---:R-:W-:Y:S02]  /*1c90*/  SHF.L.U32 R3, R13, 0x1f, RZ ;  /* 0x0000001f0d037819 */ /* 0x004fe400000006ff */
[----:B------:R-:W-:Y:S02]  /*1ca0*/  LEA R4, R16, UR4, 0x4 ;  /* 0x0000000410047c11 */ /* 0x000fe4000f8e20ff */
[----:B------:R-:W1:Y:S02]  /*1cb0*/  SYNCS.PHASECHK.TRANS64.TRYWAIT P0, [R2+URZ+0x80], R3 ;  /* 0x00008003020075a7 */ /* 0x000e6400080011ff */
[----:B-1----:R-:W-:Y:S05]  /*1cc0*/  @!P0 BRA `(.L_x_32) ;  /* 0x0000005000188947 */ /* 0x002fea0003800000 */
.L_x_118:
[----:B------:R-:W2:Y:S01]  /*1cd0*/  LDS.128 R4, [R4+0x110] ;  /* 0x0001100004047984 */ /* 0x000ea20000000c00 */
[----:B---3--:R-:W-:Y:S01]  /*1ce0*/  ISETP.GE.AND P0, PT, R26, 0x1, PT ;  /* 0x000000011a00780c */ /* 0x008fe20003f06270 */
[----:B-1----:R-:W-:Y:S01]  /*1cf0*/  VIADD R2, R2, 0x90 ;  /* 0x0000009002027836 */ /* 0x002fe20000000000 */
[----:B------:R-:W-:Y:S01]  /*1d00*/  @!PT LDS RZ, [RZ] ;  /* 0x00000000fffff984 */ /* 0x000fe20000000800 */
[----:B------:R-:W-:Y:S01]  /*1d10*/  @!PT LDS RZ, [RZ] ;  /* 0x00000000fffff984 */ /* 0x000fe20000000800 */
[----:B------:R-:W-:Y:S01]  /*1d20*/  @!PT LDS RZ, [RZ] ;  /* 0x00000000fffff984 */ /* 0x000fe20000000800 */
[----:B------:R-:W-:Y:S01]  /*1d30*/  @!PT LDS RZ, [RZ] ;  /* 0x00000000fffff984 */ /* 0x000fe20000000800 */
[----:B------:R1:W-:Y:S06]  /*1d40*/  MEMBAR.ALL.CTA ;  /* 0x0000000000007992 */ /* 0x0003ec0000008000 */
[----:B-1----:R-:W1:Y:S01]  /*1d50*/  FENCE.VIEW.ASYNC.S ;  /* 0x00000000000073c6 */ /* 0x002e620000000000 */
[----:B------:R-:W-:-:S04]  /*1d60*/  PRMT R2, RZ, 0x654, R2 ;  /* 0x00000654ff027816 */ /* 0x000fc80000000002 */
[----:B-1----:R1:W-:Y:S01]  /*1d70*/  SYNCS.ARRIVE.TRANS64.RED.A1T0 RZ, [R2+URZ], RZ ;  /* 0x000000ff02ff79a7 */ /* 0x0023e200081004ff */
[----:B--2---:R-:W-:-:S13]  /*1d80*/  LOP3.LUT P2, RZ, R6, 0x1, RZ, 0xc0, !PT ;  /* 0x0000000106ff7812 */ /* 0x004fda000784c0ff */
[----:B------:R-:W-:Y:S01]  /*1d90*/  @P2 SHF.R.U32.HI R3, RZ, 0x10, R5 ;  /* 0x00000010ff032819 */ /* 0x000fe20000011605 */
[----:B------:R-:W-:Y:S01]  /*1da0*/  VOTEU.ANY UP0, P2 ;  /* 0x0000000000ff7886 */ /* 0x000fe20001000100 */
[----:B------:R-:W-:Y:S02]  /*1db0*/  @P2 MOV R10, R4 ;  /* 0x00000004000a2202 */ /* 0x000fe40000000f00 */
[----:B------:R-:W-:Y:S02]  /*1dc0*/  @P2 R2UR.BROADCAST UR8, R3 ;  /* 0x00000000030822ca */ /* 0x000fe400008e0000 */
[----:B------:R-:W-:-:S11]  /*1dd0*/  @P2 LOP3.LUT R9, R5, 0xffff, RZ, 0xc0, !PT ;  /* 0x0000ffff05092812 */ /* 0x000fd600078ec0ff */
[----:B------:R-:W-:Y:S01]  /*1de0*/  @UP0 UMOV UR36, UR8 ;  /* 0x0000000800240c82 */ /* 0x000fe20008000000 */
[----:B-1----:R-:W-:Y:S05]  /*1df0*/  @!P0 BRA `(.L_x_33) ;  /* 0x0000000000b88947 */ /* 0x002fea0003800000 */
[----:B------:R-:W4:Y:S01]  /*1e00*/  LDC.64 R4, c[0x0][0xb18] ;  /* 0x0002c600ff047b82 */ /* 0x000f220000000a00 */
[----:B------:R-:W-:-:S07]  /*1e10*/  ISETP.NE.AND P3, PT, R26, 0x1, PT ;  /* 0x000000011a00780c */ /* 0x000fce0003f65270 */
[----:B------:R-:W1:Y:S08]  /*1e20*/  LDC.64 R6, c[0x0][0xb10] ;  /* 0x0002c400ff067b82 */ /* 0x000e700000000a00 */
[----:B------:R-:W2:Y:S08]  /*1e30*/  LDC R14, c[0x0][0xb20] ;  /* 0x0002c800ff0e7b82 */ /* 0x000eb00000000800 */
[----:B------:R-:W3:Y:S01]  /*1e40*/  LDC R15, c[0x0][0xb0c] ;  /* 0x0002c300ff0f7b82 */ /* 0x000ee20000000800 */
[----:B----4-:R-:W-:Y:S01]  /*1e50*/  IMAD.HI.U32 R19, R0, R5, RZ ;  /* 0x0000000500137227 */ /* 0x010fe200078e00ff */
[----:B------:R-:W-:-:S03]  /*1e60*/  ISETP.NE.AND P0, PT, R4, 0x1, PT ;  /* 0x000000010400780c */ /* 0x000fc60003f05270 */
[----:B------:R-:W-:-:S03]  /*1e70*/  IMAD.HI.U32 R5, R9, R5, RZ ;  /* 0x0000000509057227 */ /* 0x000fc600078e00ff */
[----:B------:R-:W4:Y:S01]  /*1e80*/  LDC.64 R2, c[0x0][0xb28] ;  /* 0x0002ca00ff027b82 */ /* 0x000f220000000a00 */
[----:B-1----:R-:W-:-:S04]  /*1e90*/  IMAD.HI.U32 R20, R8, R6, RZ ;  /* 0x0000000608147227 */ /* 0x002fc800078e00ff */
[----:B------:R-:W-:Y:S01]  /*1ea0*/  IMAD.HI.U32 R21, R10, R6, RZ ;  /* 0x000000060a157227 */ /* 0x000fe200078e00ff */
[----:B------:R-:W-:Y:S02]  /*1eb0*/  SHF.R.U32.HI R20, RZ, R7, R20 ;  /* 0x00000007ff147219 */ /* 0x000fe40000011614 */
[-C--:B--2---:R-:W-:Y:S02]  /*1ec0*/  SHF.R.U32.HI R19, RZ, R14.reuse, R19 ;  /* 0x0000000eff137219 */ /* 0x084fe40000011613 */
[----:B------:R-:W-:Y:S02]  /*1ed0*/  SHF.R.U32.HI R5, RZ, R14, R5 ;  /* 0x0000000eff057219 */ /* 0x000fe40000011605 */
[----:B------:R-:W-:Y:S02]  /*1ee0*/  SEL R19, R0, R19, !P0 ;  /* 0x0000001300137207 */ /* 0x000fe40004000000 */
[----:B------:R-:W-:Y:S02]  /*1ef0*/  SHF.R.U32.HI R21, RZ, R7, R21 ;  /* 0x00000007ff157219 */ /* 0x000fe40000011615 */
[----:B---3--:R-:W-:-:S02]  /*1f00*/  ISETP.NE.AND P1, PT, R15, 0x1, PT ;  /* 0x000000010f00780c */ /* 0x008fc40003f25270 */
[----:B------:R-:W-:Y:S02]  /*1f10*/  SEL R5, R9, R5, !P0 ;  /* 0x0000000509057207 */ /* 0x000fe40004000000 */
[----:B------:R-:W-:Y:S02]  /*1f20*/  SEL R20, R8, R20, !P1 ;  /* 0x0000001408147207 */ /* 0x000fe40004800000 */
[----:B------:R-:W-:Y:S01]  /*1f30*/  SEL R21, R10, R21, !P1 ;  /* 0x000000150a157207 */ /* 0x000fe20004800000 */
[----:B----4-:R-:W-:-:S04]  /*1f40*/  IMAD.HI.U32 R18, R19, R2, RZ ;  /* 0x0000000213127227 */ /* 0x010fc800078e00ff */
        /* <DEDUP_REMOVED lines=10> */
[----:B------:R-:W-:-:S04]  /*1ff0*/  @!P0 IMAD.HI.U32 R7, R21, R2, RZ ;  /* 0x0000000215078227 */ /* 0x000fc800078e00ff */
[----:B------:R-:W-:Y:S01]  /*2000*/  IMAD.MOV R2, RZ, RZ, -R6 ;  /* 0x000000ffff027224 */ /* 0x000fe200078e0a06 */
[----:B------:R-:W-:Y:S02]  /*2010*/  @!P0 SHF.R.U32.HI R3, RZ, R3, R7 ;  /* 0x00000003ff038219 */ /* 0x000fe40000011607 */
[----:B------:R-:W-:Y:S01]  /*2020*/  IADD3 R7, PT, PT, -R5, RZ, RZ ;  /* 0x000000ff05077210 */ /* 0x000fe20007ffe1ff */
[----:B------:R-:W-:Y:S01]  /*2030*/  IMAD R2, R26, R2, R5 ;  /* 0x000000021a027224 */ /* 0x000fe200078e0205 */
        /* <DEDUP_REMOVED lines=10> */
.L_x_33:
[----:B------:R-:W1:Y:S02]  /*20e0*/  LDCU UR8, c[0x0][0xb30] ;  /* 0x00016600ff0877ac */ /* 0x000e640008000800 */
[----:B-1----:R-:W-:-:S09]  /*20f0*/  UISETP.NE.AND UP0, UPT, UR8, 0x1, UPT ;  /* 0x000000010800788c */ /* 0x002fd2000bf05270 */
[----:B------:R-:W-:Y:S05]  /*2100*/  BRA.U UP0, `(.L_x_34) ;  /* 0x0000000100407547 */ /* 0x000fea000b800000 */
[----:B------:R-:W1:Y:S08]  /*2110*/  LDC.64 R4, c[0x0][0xb10] ;  /* 0x0002c400ff047b82 */ /* 0x000e700000000a00 */
[----:B------:R-:W2:Y:S08]  /*2120*/  LDC.64 R2, c[0x0][0xb18] ;  /* 0x0002c600ff027b82 */ /* 0x000eb00000000a00 */
[----:B------:R-:W3:Y:S08]  /*2130*/  LDC R6, c[0x0][0xb20] ;  /* 0x0002c800ff067b82 */ /* 0x000ef00000000800 */
[----:B------:R-:W4:Y:S01]  /*2140*/  LDC R7, c[0x0][0xb0c] ;  /* 0x0002c300ff077b82 */ /* 0x000f220000000800 */
[----:B-1----:R-:W-:-:S05]  /*2150*/  IMAD.HI.U32 R4, R10, R4, RZ ;  /* 0x000000040a047227 */ /* 0x002fca00078e00ff */
[----:B------:R-:W-:Y:S01]  /*2160*/  SHF.R.U32.HI R4, RZ, R5, R4 ;  /* 0x00000005ff047219 */ /* 0x000fe20000011604 */
[----:B--2---:R-:W-:Y:S01]  /*2170*/  IMAD.HI.U32 R3, R9, R3, RZ ;  /* 0x0000000309037227 */ /* 0x004fe200078e00ff */
[----:B------:R-:W-:-:S04]  /*2180*/  ISETP.NE.AND P0, PT, R2, 0x1, PT ;  /* 0x000000010200780c */ /* 0x000fc80003f05270 */
[----:B---3--:R-:W-:-:S04]  /*2190*/  SHF.R.U32.HI R3, RZ, R6, R3 ;  /* 0x00000006ff037219 */ /* 0x008fc80000011603 */
[----:B------:R-:W-:Y:S02]  /*21a0*/  SEL R3, R9, R3, !P0 ;  /* 0x0000000309037207 */ /* 0x000fe40004000000 */
[----:B----4-:R-:W-:-:S04]  /*21b0*/  ISETP.NE.AND P1, PT, R7, 0x1, PT ;  /* 0x000000010700780c */ /* 0x010fc80003f25270 */
[----:B------:R-:W-:-:S05]  /*21c0*/  SEL R4, R10, R4, !P1 ;  /* 0x000000040a047207 */ /* 0x000fca0004800000 */
[----:B------:R-:W-:Y:S02]  /*21d0*/  IMAD.IADD R5, R3, 0x1, -R4 ;  /* 0x0000000103057824 */ /* 0x000fe400078e0a04 */
[----:B------:R-:W-:Y:S02]  /*21e0*/  IMAD.IADD R3, R4, 0x1, -R3 ;  /* 0x0000000104037824 */ /* 0x000fe400078e0a03 */
[----:B------:R-:W-:Y:S02]  /*21f0*/  IMAD R10, R5, R7, R10 ;  /* 0x00000007050a7224 */ /* 0x000fe400078e020a */
[----:B------:R-:W-:-:S07]  /*2200*/  IMAD R9, R3, R2, R9 ;  /* 0x0000000203097224 */ /* 0x000fce00078e0209 */
.L_x_34:
[----:B------:R-:W-:Y:S01]  /*2210*/  VIADD R16, R16, 0x1 ;  /* 0x0000000110107836 */ /* 0x000fe20000000000 */
[----:B------:R-:W-:Y:S01]  /*2220*/  PLOP3.LUT P1, PT, PT, PT, PT, 0x80, 0x8 ;  /* 0x000000000008781c */ /* 0x000fe20003f2f070 */
[----:B------:R-:W-:Y:S02]  /*2230*/  IMAD.IADD R15, R10, 0x1, R63 ;  /* 0x000000010a0f7824 */ /* 0x000fe400078e023f */
[----:B------:R-:W-:Y:S01]  /*2240*/  IMAD.IADD R14, R9, 0x1, R62 ;  /* 0x00000001090e7824 */ /* 0x000fe200078e023e */
[----:B------:R-:W-:-:S04]  /*2250*/  ISETP.NE.AND P0, PT, R16, 0x2, PT ;  /* 0x000000021000780c */ /* 0x000fc80003f05270 */
[----:B------:R-:W-:Y:S02]  /*2260*/  SEL R2, RZ, 0x1, P0 ;  /* 0x00000001ff027807 */ /* 0x000fe40000000000 */
[----:B------:R-:W-:Y:S02]  /*2270*/  SEL R16, R16, RZ, P0 ;  /* 0x000000ff10107207 */ /* 0x000fe40000000000 */
[----:B------:R-:W-:Y:S01]  /*2280*/  LOP3.LUT R13, R13, R2, RZ, 0x3c, !PT ;  /* 0x000000020d0d7212 */ /* 0x000fe200078e3cff */
[----:B------:R-:W-:Y:S06]  /*2290*/  @P2 BRA `(.L_x_35) ;  /* 0xfffffff000a02947 */ /* 0x000fec000383ffff */
[----:B------:R-:W-:Y:S01]  /*22a0*/  UIADD3 UR4, UPT, UPT, UR4, 0x20, URZ ;  /* 0x0000002004047890 */ /* 0x000fe2000fffe0ff */
[----:B------:R-:W-:-:S03]  /*22b0*/  SHF.L.U32 R2, R17, 0x1f, RZ ;  /* 0x0000001f11027819 */ /* 0x000fc600000006ff */
[----:B------:R-:W-:-:S09]  /*22c0*/  ULEA UR5, UR6, UR4, 0x3 ;  /* 0x0000000406057291 */ /* 0x000fd2000f8e18ff */
[----:B------:R-:W1:Y:S02]  /*22d0*/  SYNCS.PHASECHK.TRANS64.TRYWAIT P0, [UR5], R2 ;  /* 0x00000002ff0075a7 */ /* 0x000e640008001105 */
[----:B-1----:R-:W-:Y:S05]  /*22e0*/  @!P0 BRA `(.L_x_36) ;  /* 0x0000004800a48947 */ /* 0x002fea0003800000 */
.L_x_120:
[----:B------:R-:W-:-:S04]  /*22f0*/  UIADD3 UR6, UPT, UPT, UR6, 0x1, URZ ;  /* 0x0000000106067890 */ /* 0x000fc8000fffe0ff */
[----:B------:R-:W-:-:S04]  /*2300*/  UISETP.NE.AND UP0, UPT, UR6, 0x4, UPT ;  /* 0x000000040600788c */ /* 0x000fc8000bf05270 */
[----:B------:R-:W-:Y:S02]  /*2310*/  USEL UR7, URZ, 0x1, UP0 ;  /* 0x00000001ff077887 */ /* 0x000fe40008000000 */
[----:B------:R-:W-:-:S04]  /*2320*/  USEL UR6, UR6, URZ, UP0 ;  /* 0x000000ff06067287 */ /* 0x000fc80008000000 */
[----:B------:R-:W-:Y:S01]  /*2330*/  ULEA UR5, UR6, UR4, 0x3 ;  /* 0x0000000406057291 */ /* 0x000fe2000f8e18ff */
[----:B-1----:R-:W-:-:S04]  /*2340*/  LOP3.LUT R2, R17, UR7, RZ, 0x3c, !PT ;  /* 0x0000000711027c12 */ /* 0x002fc8000f8e3cff */
[----:B------:R-:W-:-:S04]  /*2350*/  SHF.L.U32 R3, R2, 0x1f, RZ ;  /* 0x0000001f02037819 */ /* 0x000fc800000006ff */
[----:B------:R-:W1:Y:S02]  /*2360*/  SYNCS.PHASECHK.TRANS64.TRYWAIT P0, [UR5], R3 ;  /* 0x00000003ff0075a7 */ /* 0x000e640008001105 */
[----:B-1----:R-:W-:Y:S05]  /*2370*/  @!P0 BRA `(.L_x_37) ;  /* 0x0000004800988947 */ /* 0x002fea0003800000 */
.L_x_122:
[----:B------:R-:W-:-:S04]  /*2380*/  UIADD3 UR6, UPT, UPT, UR6, 0x1, URZ ;  /* 0x0000000106067890 */ /* 0x000fc8000fffe0ff */
[----:B------:R-:W-:-:S04]  /*2390*/  UISETP.NE.AND UP0, UPT, UR6, 0x4, UPT ;  /* 0x000000040600788c */ /* 0x000fc8000bf05270 */
[----:B------:R-:W-:Y:S02]  /*23a0*/  USEL UR7, URZ, 0x1, UP0 ;  /* 0x00000001ff077887 */ /* 0x000fe40008000000 */
[----:B------:R-:W-:-:S04]  /*23b0*/  USEL UR6, UR6, URZ, UP0 ;  /* 0x000000ff06067287 */ /* 0x000fc80008000000 */
[----:B------:R-:W-:Y:S01]  /*23c0*/  ULEA UR5, UR6, UR4, 0x3 ;  /* 0x0000000406057291 */ /* 0x000fe2000f8e18ff */
[----:B------:R-:W-:-:S04]  /*23d0*/  LOP3.LUT R2, R2, UR7, RZ, 0x3c, !PT ;  /* 0x0000000702027c12 */ /* 0x000fc8000f8e3cff */
[----:B-1----:R-:W-:-:S04]  /*23e0*/  SHF.L.U32 R3, R2, 0x1f, RZ ;  /* 0x0000001f02037819 */ /* 0x002fc800000006ff */
[----:B------:R-:W1:Y:S02]  /*23f0*/  SYNCS.PHASECHK.TRANS64.TRYWAIT P0, [UR5], R3 ;  /* 0x00000003ff0075a7 */ /* 0x000e640008001105 */
[----:B-1----:R-:W-:Y:S05]  /*2400*/  @!P0 BRA `(.L_x_38) ;  /* 0x00000048008c8947 */ /* 0x002fea0003800000 */
.L_x_124:
[----:B------:R-:W-:-:S04]  /*2410*/  UIADD3 UR6, UPT, UPT, UR6, 0x1, URZ ;  /* 0x0000000106067890 */ /* 0x000fc8000fffe0ff */
[----:B------:R-:W-:-:S04]  /*2420*/  UISETP.NE.AND UP0, UPT, UR6, 0x4, UPT ;  /* 0x000000040600788c */ /* 0x000fc8000bf05270 */
[----:B------:R-:W-:Y:S02]  /*2430*/  USEL UR5, URZ, 0x1, UP0 ;  /* 0x00000001ff057887 */ /* 0x000fe40008000000 */
[----:B------:R-:W-:-:S04]  /*2440*/  USEL UR6, UR6, URZ, UP0 ;  /* 0x000000ff06067287 */ /* 0x000fc80008000000 */
[----:B------:R-:W-:Y:S01]  /*2450*/  ULEA UR6, UR6, UR4, 0x3 ;  /* 0x0000000406067291 */ /* 0x000fe2000f8e18ff */
[----:B------:R-:W-:-:S04]  /*2460*/  LOP3.LUT R2, R2, UR5, RZ, 0x3c, !PT ;  /* 0x0000000502027c12 */ /* 0x000fc8000f8e3cff */
[----:B------:R-:W-:Y:S01]  /*2470*/  SHF.L.U32 R2, R2, 0x1f, RZ ;  /* 0x0000001f02027819 */ /* 0x000fe200000006ff */
[----:B-1--4-:R-:W-:-:S07]  /*2480*/  IMAD.U32 R0, RZ, RZ, UR6 ;  /* 0x00000006ff007e24 */ /* 0x012fce000f8e00ff */
.L_x_39:
[----:B-1----:R1:W2:Y:S02]  /*2490*/  SYNCS.PHASECHK.TRANS64.TRYWAIT P0, [R0+URZ], R2 ;  /* 0x00000002000075a7 */ /* 0x0022a400080011ff */
[----:B--2---:R-:W-:Y:S05]  /*24a0*/  @!P0 NANOSLEEP.SYNCS 0x989680 ;  /* 0x009896800000895d */ /* 0x004fea0003900000 */
[----:B------:R-:W2:Y:S02]  /*24b0*/  @!P0 SYNCS.PHASECHK.TRANS64 P0, [R0+URZ], R2 ;  /* 0x00000002000085a7 */ /* 0x000ea400080010ff */
[----:B--2---:R-:W-:Y:S05]  /*24c0*/  @P0 EXIT ;  /* 0x000000000000094d */ /* 0x004fea0003800000 */
[----:B------:R-:W-:Y:S05]  /*24d0*/  BRA `(.L_x_39) ;  /* 0xfffffffc00ec7947 */ /* 0x000fea000383ffff */
.L_x_17:
[----:B------:R-:W-:-:S04]  /*24e0*/  UISETP.NE.AND UP1, UPT, UR37, URZ, UPT ;  /* 0x000000ff2500728c */ /* 0x000fc8000bf25270 */
[----:B------:R-:W-:-:S09]  /*24f0*/  UISETP.NE.OR UP1, UPT, UR8, 0x1, UP1 ;  /* 0x000000010800788c */ /* 0x000fd20008f25670 */
[----:B------:R-:W-:Y:S05]  /*2500*/  BRA.U UP1, `(.L_x_40) ;  /* 0x0000000501487547 */ /* 0x000fea000b800000 */
[----:B------:R-:W-:Y:S01]  /*2510*/  ISETP.NE.AND P2, PT, R2, RZ, PT ;  /* 0x000000ff0200720c */ /* 0x000fe20003f45270 */
[----:B------:R-:W-:Y:S01]  /*2520*/  IMAD.MOV.U32 R12, RZ, RZ, 0x1 ;  /* 0x00000001ff0c7424 */ /* 0x000fe200078e00ff */
[----:B------:R-:W-:Y:S02]  /*2530*/  CS2R R10, SRZ ;  /* 0x00000000000a7805 */ /* 0x000fe4000001ff00 */
[----:B------:R-:W-:Y:S01]  /*2540*/  CS2R R8, SRZ ;  /* 0x0000000000087805 */ /* 0x000fe2000001ff00 */
[----:B------:R-:W-:Y:S01]  /*2550*/  UMOV UR4, 0x400 ;  /* 0x0000040000047882 */ /* 0x000fe20000000000 */
[----:B------:R-:W-:Y:S01]  /*2560*/  UMOV UR6, URZ ;  /* 0x000000ff00067c82 */ /* 0x000fe20008000000 */
[----:B------:R-:W-:-:S12]  /*2570*/  ULEA UR37, UR37, UR4, 0x18 ;  /* 0x0000000425257291 */ /* 0x000fd8000f8ec0ff */
.L_x_44:
[----:B------:R-:W-:Y:S02]  /*2580*/  LEA R0, R8, UR37, 0x3 ;  /* 0x0000002508007c11 */ /* 0x000fe4000f8e18ff */
[----:B------:R-:W-:-:S03]  /*2590*/  SHF.L.U32 R4, R9, 0x1f, RZ ;  /* 0x0000001f09047819 */ /* 0x000fc600000006ff */
[----:B------:R-:W-:Y:S01]  /*25a0*/  VIADD R5, R0, 0xf0 ;  /* 0x000000f000057836 */ /* 0x000fe20000000000 */
[----:B------:R-:W1:Y:S02]  /*25b0*/  SYNCS.PHASECHK.TRANS64.TRYWAIT P0, [R0+URZ+0xe0], R4 ;  /* 0x0000e004000075a7 */ /* 0x000e6400080011ff */
[----:B-1----:R-:W-:Y:S05]  /*25c0*/  @!P0 BRA `(.L_x_41) ;  /* 0x0000004800348947 */ /* 0x002fea0003800000 */
.L_x_125:
[----:B------:R-:W-:Y:S01]  /*25d0*/  ULEA UR5, UR6, UR37, 0x3 ;  /* 0x0000002506057291 */ /* 0x000fe2000f8e18ff */
[----:B-1----:R-:W-:Y:S01]  /*25e0*/  PRMT R0, RZ, 0x654, R5 ;  /* 0x00000654ff007816 */ /* 0x002fe20000000005 */
[----:B------:R-:W-:Y:S01]  /*25f0*/  @!P2 IMAD.MOV.U32 R4, RZ, RZ, 0x10 ;  /* 0x00000010ff04a424 */ /* 0x000fe200078e00ff */
[----:B------:R-:W-:Y:S01]  /*2600*/  SHF.L.U32 R5, R12, 0x1f, RZ ;  /* 0x0000001f0c057819 */ /* 0x000fe200000006ff */
[----:B------:R-:W-:Y:S01]  /*2610*/  UIADD3 UR4, UPT, UPT, UR5, 0x80, URZ ;  /* 0x0000008005047890 */ /* 0x000fe2000fffe0ff */
[----:B------:R1:W-:Y:S05]  /*2620*/  SYNCS.ARRIVE.TRANS64.RED.A1T0 RZ, [R0+URZ], RZ ;  /* 0x000000ff00ff79a7 */ /* 0x0003ea00081004ff */
[----:B------:R-:W-:Y:S01]  /*2630*/  IMAD.U32 R6, RZ, RZ, UR4 ;  /* 0x00000004ff067e24 */ /* 0x000fe2000f8e00ff */
[----:B------:R-:W2:Y:S04]  /*2640*/  SYNCS.PHASECHK.TRANS64.TRYWAIT P0, [UR5+0x90], R5 ;  /* 0x00009005ff0075a7 */ /* 0x000ea80008001105 */
[----:B------:R-:W-:Y:S01]  /*2650*/  PRMT R6, R2, 0x654, R6 ;  /* 0x0000065402067816 */ /* 0x000fe20000000006 */
[----:B-12---:R-:W-:Y:S06]  /*2660*/  @!P0 BRA `(.L_x_42) ;  /* 0x0000004800208947 */ /* 0x006fec0003800000 */
.L_x_127:
[----:B------:R-:W-:Y:S01]  /*2670*/  ULEA UR4, UR6, UR37, 0x4 ;  /* 0x0000002506047291 */ /* 0x000fe2000f8e20ff */
[----:B------:R-:W-:Y:S01]  /*2680*/  SEL R3, R6, R3, !P2 ;  /* 0x0000000306037207 */ /* 0x000fe20005000000 */
[----:B------:R-:W-:Y:S01]  /*2690*/  UIADD3 UR5, UPT, UPT, UR5, 0x80, URZ ;  /* 0x0000008005057890 */ /* 0x000fe2000fffe0ff */
[----:B-1----:R-:W-:Y:S01]  /*26a0*/  LEA R0, R11, UR37, 0x3 ;  /* 0x000000250b007c11 */ /* 0x002fe2000f8e18ff */
[----:B------:R-:W-:Y:S01]  /*26b0*/  UIADD3 UR4, UPT, UPT, UR4, 0x110, URZ ;  /* 0x0000011004047890 */ /* 0x000fe2000fffe0ff */
[----:B------:R1:W-:Y:S01]  /*26c0*/  @!P2 SYNCS.ARRIVE.TRANS64.RED RZ, [R3+URZ], R4 ;  /* 0x0000000403ffa9a7 */ /* 0x0003e200080004ff */
[----:B------:R-:W-:Y:S01]  /*26d0*/  UIADD3 UR6, UPT, UPT, UR6, 0x1, URZ ;  /* 0x0000000106067890 */ /* 0x000fe2000fffe0ff */
[----:B------:R-:W-:-:S03]  /*26e0*/  VIADD R8, R8, 0x1 ;  /* 0x0000000108087836 */ /* 0x000fc60000000000 */
[----:B------:R-:W-:Y:S02]  /*26f0*/  UISETP.NE.AND UP0, UPT, UR6, 0x2, UPT ;  /* 0x000000020600788c */ /* 0x000fe4000bf05270 */
[----:B------:R-:W-:Y:S01]  /*2700*/  ISETP.NE.AND P0, PT, R8, 0x2, PT ;  /* 0x000000020800780c */ /* 0x000fe20003f05270 */
[----:B------:R-:W-:Y:S06]  /*2710*/  UGETNEXTWORKID.BROADCAST [UR4], [UR5] ;  /* 0x00000000040073ca */ /* 0x000fec0008000100 */
[----:B------:R-:W-:Y:S02]  /*2720*/  USEL UR4, URZ, 0x1, UP0 ;  /* 0x00000001ff047887 */ /* 0x000fe40008000000 */
[----:B------:R-:W-:-:S04]  /*2730*/  USEL UR6, UR6, URZ, UP0 ;  /* 0x000000ff06067287 */ /* 0x000fc80008000000 */
[----:B------:R-:W-:Y:S02]  /*2740*/  LOP3.LUT R12, R12, UR4, RZ, 0x3c, !PT ;  /* 0x000000040c0c7c12 */ /* 0x000fe4000f8e3cff */
[----:B-1----:R-:W-:-:S04]  /*2750*/  SHF.L.U32 R4, R10, 0x1f, RZ ;  /* 0x0000001f0a047819 */ /* 0x002fc800000006ff */
[----:B------:R-:W1:Y:S02]  /*2760*/  SYNCS.PHASECHK.TRANS64.TRYWAIT P1, [R0+URZ+0x80], R4 ;  /* 0x00008004000075a7 */ /* 0x000e6400080211ff */
[----:B-1----:R-:W-:Y:S05]  /*2770*/  @!P1 BRA `(.L_x_43) ;  /* 0x0000004400f49947 */ /* 0x002fea0003800000 */
.L_x_128:
[C---:B-1----:R-:W-:Y:S01]  /*2780*/  LEA R4, R11.reuse, UR37, 0x4 ;  /* 0x000000250b047c11 */ /* 0x042fe2000f8e20ff */
[----:B------:R-:W-:Y:S01]  /*2790*/  VIADD R0, R0, 0x90 ;  /* 0x0000009000007836 */ /* 0x000fe20000000000 */
[----:B------:R-:W-:Y:S01]  /*27a0*/  SEL R8, R8, RZ, P0 ;  /* 0x000000ff08087207 */ /* 0x000fe20000000000 */
[----:B------:R-:W-:-:S03]  /*27b0*/  VIADD R11, R11, 0x1 ;  /* 0x000000010b0b7836 */ /* 0x000fc60000000000 */
[----:B------:R-:W1:Y:S01]  /*27c0*/  LDS.128 R4, [R4+0x110] ;  /* 0x0001100004047984 */ /* 0x000e620000000c00 */
[----:B------:R-:W-:Y:S02]  /*27d0*/  PRMT R0, RZ, 0x654, R0 ;  /* 0x00000654ff007816 */ /* 0x000fe40000000000 */
[C---:B------:R-:W-:Y:S01]  /*27e0*/  ISETP.NE.AND P1, PT, R11.reuse, 0x2, PT ;  /* 0x000000020b00780c */ /* 0x040fe20003f25270 */
[----:B------:R-:W-:Y:S01]  /*27f0*/  @!PT LDS RZ, [RZ] ;  /* 0x00000000fffff984 */ /* 0x000fe20000000800 */
[----:B------:R-:W-:Y:S01]  /*2800*/  @!PT LDS RZ, [RZ] ;  /* 0x00000000fffff984 */ /* 0x000fe20000000800 */
[----:B------:R-:W-:Y:S01]  /*2810*/  @!PT LDS RZ, [RZ] ;  /* 0x00000000fffff984 */ /* 0x000fe20000000800 */
[----:B------:R-:W-:Y:S01]  /*2820*/  @!PT LDS RZ, [RZ] ;  /* 0x00000000fffff984 */ /* 0x000fe20000000800 */
[----:B------:R2:W-:Y:S06]  /*2830*/  MEMBAR.ALL.CTA ;  /* 0x0000000000007992 */ /* 0x0005ec0000008000 */
[----:B--2---:R-:W2:Y:S01]  /*2840*/  FENCE.VIEW.ASYNC.S ;  /* 0x00000000000073c6 */ /* 0x004ea20000000000 */
[----:B------:R-:W-:Y:S01]  /*2850*/  SEL R11, R11, RZ, P1 ;  /* 0x000000ff0b0b7207 */ /* 0x000fe20000800000 */
[----:B--2---:R2:W-:Y:S01]  /*2860*/  SYNCS.ARRIVE.TRANS64.RED.A1T0 RZ, [R0+URZ], RZ ;  /* 0x000000ff00ff79a7 */ /* 0x0045e200081004ff */
[----:B-1----:R-:W-:-:S02]  /*2870*/  LOP3.LUT P3, RZ, R6, 0x1, RZ, 0xc0, !PT ;  /* 0x0000000106ff7812 */ /* 0x002fc4000786c0ff */
[----:B------:R-:W-:-:S04]  /*2880*/  SEL R4, RZ, 0x1, P1 ;  /* 0x00000001ff047807 */ /* 0x000fc80000800000 */
[----:B------:R-:W-:Y:S02]  /*2890*/  LOP3.LUT R10, R10, R4, RZ, 0x3c, !PT ;  /* 0x000000040a0a7212 */ /* 0x000fe400078e3cff */
[----:B--2---:R-:W-:-:S04]  /*28a0*/  SEL R0, RZ, 0x1, P0 ;  /* 0x00000001ff007807 */ /* 0x004fc80000000000 */
[----:B------:R-:W-:Y:S01]  /*28b0*/  LOP3.LUT R9, R9, R0, RZ, 0x3c, !PT ;  /* 0x0000000009097212 */ /* 0x000fe200078e3cff */
[----:B------:R-:W-:Y:S06]  /*28c0*/  @P3 BRA `(.L_x_44) ;  /* 0xfffffffc002c3947 */ /* 0x000fec000383ffff */
[----:B------:R-:W-:Y:S01]  /*28d0*/  ULEA UR5, UR6, UR37, 0x3 ;  /* 0x0000002506057291 */ /* 0x000fe2000f8e18ff */
[----:B------:R-:W-:-:S08]  /*28e0*/  SHF.L.U32 R2, R12, 0x1f, RZ ;  /* 0x0000001f0c027819 */ /* 0x000fd000000006ff */
[----:B------:R-:W1:Y:S02]  /*28f0*/  SYNCS.PHASECHK.TRANS64 P0, [UR5+0x90], R2 ;  /* 0x00009002ff0075a7 */ /* 0x000e640008001005 */
[----:B-1----:R-:W-:Y:S05]  /*2900*/  @P0 BRA `(.L_x_45) ;  /* 0x0000000000080947 */ /* 0x002fea0003800000 */
[----:B------:R-:W1:Y:S02]  /*2910*/  SYNCS.PHASECHK.TRANS64.TRYWAIT P0, [UR5+0x90], R2 ;  /* 0x00009002ff0075a7 */ /* 0x000e640008001105 */
[----:B-1----:R-:W-:Y:S05]  /*2920*/  @!P0 BRA `(.L_x_46) ;  /* 0x00000044009c8947 */ /* 0x002fea0003800000 */
.L_x_45:
[----:B------:R-:W-:-:S04]  /*2930*/  UIADD3 UR4, UPT, UPT, UR6, 0x1, URZ ;  /* 0x0000000106047890 */ /* 0x000fc8000fffe0ff */
[----:B------:R-:W-:-:S04]  /*2940*/  UISETP.NE.AND UP0, UPT, UR4, 0x2, UPT ;  /* 0x000000020400788c */ /* 0x000fc8000bf05270 */
[----:B------:R-:W-:Y:S02]  /*2950*/  USEL UR7, URZ, 0x1, UP0 ;  /* 0x00000001ff077887 */ /* 0x000fe40008000000 */
[----:B------:R-:W-:-:S04]  /*2960*/  USEL UR4, UR4, URZ, UP0 ;  /* 0x000000ff04047287 */ /* 0x000fc80008000000 */
[----:B------:R-:W-:Y:S01]  /*2970*/  ULEA UR4, UR4, UR37, 0x3 ;  /* 0x0000002504047291 */ /* 0x000fe2000f8e18ff */
[----:B-1----:R-:W-:-:S04]  /*2980*/  LOP3.LUT R2, R12, UR7, RZ, 0x3c, !PT ;  /* 0x000000070c027c12 */ /* 0x002fc8000f8e3cff */
[----:B------:R-:W-:-:S04]  /*2990*/  SHF.L.U32 R0, R2, 0x1f, RZ ;  /* 0x0000001f02007819 */ /* 0x000fc800000006ff */
[----:B------:R-:W1:Y:S02]  /*29a0*/  SYNCS.PHASECHK.TRANS64 P0, [UR4+0x90], R0 ;  /* 0x00009000ff0075a7 */ /* 0x000e640008001004 */
[----:B-1----:R-:W-:Y:S05]  /*29b0*/  @P0 EXIT ;  /* 0x000000000000094d */ /* 0x002fea0003800000 */
[----:B------:R-:W-:Y:S02]  /*29c0*/  SHF.L.U32 R2, R2, 0x1f, RZ ;  /* 0x0000001f02027819 */ /* 0x000fe400000006ff */
[----:B------:R-:W-:-:S07]  /*29d0*/  MOV R0, UR4 ;  /* 0x0000000400007c02 */ /* 0x000fce0008000f00 */
.L_x_47:
[----:B-1----:R1:W2:Y:S02]  /*29e0*/  SYNCS.PHASECHK.TRANS64.TRYWAIT P0, [R0+URZ+0x90], R2 ;  /* 0x00009002000075a7 */ /* 0x0022a400080011ff */
[----:B--2---:R-:W-:Y:S05]  /*29f0*/  @!P0 NANOSLEEP.SYNCS 0x989680 ;  /* 0x009896800000895d */ /* 0x004fea0003900000 */
[----:B------:R-:W2:Y:S02]  /*2a00*/  @!P0 SYNCS.PHASECHK.TRANS64 P0, [R0+URZ+0x90], R2 ;  /* 0x00009002000085a7 */ /* 0x000ea400080010ff */
[----:B--2---:R-:W-:Y:S05]  /*2a10*/  @P0 EXIT ;  /* 0x000000000000094d */ /* 0x004fea0003800000 */
[----:B------:R-:W-:Y:S05]  /*2a20*/  BRA `(.L_x_47) ;  /* 0xfffffffc00ec7947 */ /* 0x000fea000383ffff */
.L_x_40:
[----:B------:R-:W-:-:S09]  /*2a30*/  UISETP.NE.AND UP1, UPT, UR8, URZ, UPT ;  /* 0x000000ff0800728c */ /* 0x000fd2000bf25270 */
[----:B------:R-:W-:Y:S05]  /*2a40*/  BRA.U UP1, `(.L_x_48) ;  /* 0x0000000d01cc7547 */ /* 0x000fea000b800000 */
[----:B------:R-:W-:Y:S01]  /*2a50*/  UMOV UR4, 0x40 ;  /* 0x0000004000047882 */ /* 0x000fe20000000000 */
[----:B------:R-:W-:Y:S01]  /*2a60*/  NOP ;  /* 0x0000000000007918 */ /* 0x000fe20000000000 */
[----:B------:R-:W-:Y:S01]  /*2a70*/  ULEA UR4, UR37, UR4, 0x18 ;  /* 0x0000000425047291 */ /* 0x000fe2000f8ec0ff */
[----:B------:R-:W-:Y:S02]  /*2a80*/  UMOV UR5, 0x400 ;  /* 0x0000040000057882 */ /* 0x000fe40000000000 */
[----:B------:R-:W-:-:S06]  /*2a90*/  ULEA UR37, UR37, UR5, 0x18 ;  /* 0x0000000525257291 */ /* 0x000fcc000f8ec0ff */
[----:B------:R-:W1:Y:S02]  /*2aa0*/  LDS.U8 R0, [UR4+0x1c] ;  /* 0x00001c04ff007984 */ /* 0x000e640008000000 */
[----:B-1----:R-:W-:-:S13]  /*2ab0*/  ISETP.NE.AND P0, PT, R0, RZ, PT ;  /* 0x000000ff0000720c */ /* 0x002fda0003f05270 */
[----:B------:R-:W-:Y:S05]  /*2ac0*/  @P0 BRA `(.L_x_49) ;  /* 0x0000000000580947 */ /* 0x000fea0003800000 */
[----:B------:R-:W-:-:S13]  /*2ad0*/  ELECT P0, URZ, PT ;  /* 0x0000000000ff782f */ /* 0x000fda0003800000 */
[----:B------:R-:W-:Y:S05]  /*2ae0*/  @!P0 BRA `(.L_x_50) ;  /* 0x0000000000608947 */ /* 0x000fea0003800000 */
[----:B------:R-:W-:Y:S01]  /*2af0*/  UMOV UR5, 0x10 ;  /* 0x0000001000057882 */ /* 0x000fe20000000000 */
[----:B------:R-:W-:Y:S01]  /*2b00*/  HFMA2 R0, -RZ, RZ, 0, 5.9604644775390625e-08 ;  /* 0x00000001ff007431 */ /* 0x000fe200000001ff */
[----:B------:R-:W-:-:S03]  /*2b10*/  MOV R2, 0xffff ;  /* 0x0000ffff00027802 */ /* 0x000fc60000000f00 */
[----:B------:R-:W-:Y:S04]  /*2b20*/  DEPBAR.LE SB1, 0x36 ;  /* 0x00009d800000791a */ /* 0x000fe80000000000 */
[----:B------:R-:W1:Y:S02]  /*2b30*/  UTCATOMSWS.FIND_AND_SET.ALIGN UP0, UR5, UR5 ;  /* 0x00000005000575e3 */ /* 0x000e640008000800 */
[----:B-1----:R-:W-:Y:S01]  /*2b40*/  MOV R3, UR5 ;  /* 0x0000000500037c02 */ /* 0x002fe20008000f00 */
[----:B------:R-:W-:Y:S06]  /*2b50*/  BRA.U UP0, `(.L_x_51) ;  /* 0x0000000100187547 */ /* 0x000fec000b800000 */
.L_x_52:
[----:B------:R-:W-:Y:S05]  /*2b60*/  NANOSLEEP 0x64 ;  /* 0x000000640000795d */ /* 0x000fea0003800000 */
[----:B------:R-:W-:-:S05]  /*2b70*/  UMOV UR5, 0x10 ;  /* 0x0000001000057882 */ /* 0x000fca0000000000 */
[----:B------:R-:W-:Y:S04]  /*2b80*/  DEPBAR.LE SB1, 0x36 ;  /* 0x00009d800000791a */ /* 0x000fe80000000000 */
[----:B------:R-:W1:Y:S02]  /*2b90*/  UTCATOMSWS.FIND_AND_SET.ALIGN UP0, UR5, UR5 ;  /* 0x00000005000575e3 */ /* 0x000e640008000800 */
[----:B-1----:R-:W-:Y:S01]  /*2ba0*/  MOV R3, UR5 ;  /* 0x0000000500037c02 */ /* 0x002fe20008000f00 */
[----:B------:R-:W-:Y:S05]  /*2bb0*/  BRA.U !UP0, `(.L_x_52) ;  /* 0xfffffffd08e87547 */ /* 0x000fea000b83ffff */
.L_x_51:
[-C--:B------:R-:W-:Y:S02]  /*2bc0*/  SHF.L.U32 R2, R2, R3.reuse, RZ ;  /* 0x0000000302027219 */ /* 0x080fe400000006ff */
[----:B------:R-:W-:Y:S01]  /*2bd0*/  SHF.L.U32 R0, R0, R3, RZ ;  /* 0x0000000300007219 */ /* 0x000fe200000006ff */
[----:B------:R-:W-:Y:S02]  /*2be0*/  IMAD.SHL.U32 R3, R3, 0x20, RZ ;  /* 0x0000002003037824 */ /* 0x000fe400078e00ff */
[----:B------:R1:W-:Y:S04]  /*2bf0*/  ATOMS.OR RZ, [UR4+0x14], R2 ;  /* 0x00001402ffff798c */ /* 0x0003e8000b000004 */
[----:B------:R1:W-:Y:S04]  /*2c00*/  ATOMS.OR RZ, [UR4+0x18], R0 ;  /* 0x00001800ffff798c */ /* 0x0003e8000b000004 */
[----:B------:R1:W-:Y:S01]  /*2c10*/  STS [UR37+0x130], R3 ;  /* 0x00013003ff007988 */ /* 0x0003e20008000825 */
[----:B------:R-:W-:Y:S05]  /*2c20*/  BRA `(.L_x_50) ;  /* 0x0000000000107947 */ /* 0x000fea0003800000 */
.L_x_49:
[----:B------:R-:W-:Y:S02]  /*2c30*/  MOV R0, 0xffffffff ;  /* 0xffffffff00007802 */ /* 0x000fe40000000f00 */
[----:B------:R-:W-:-:S03]  /*2c40*/  MOV R2, 0x2c70 ;  /* 0x00002c7000027802 */ /* 0x000fc60000000f00 */
[----:B------:R1:W-:Y:S04]  /*2c50*/  STS [UR37+0x130], R0 ;  /* 0x00013000ff007988 */ /* 0x0003e80008000825 */
[----:B-1-3-5:R-:W-:Y:S05]  /*2c60*/  CALL.REL.NOINC `($__internal_1_$__cuda_sm10x_tcgen05_guardrail_trap_phase_invalid_during_alloc) ;  /* 0x0000004800707944 */ /* 0x02afea0003c00000 */
.L_x_50:
[----:B------:R-:W-:Y:S05]  /*2c70*/  WARPSYNC.ALL ;  /* 0x0000000000007948 */ /* 0x000fea0003800000 */
[----:B------:R-:W2:Y:S01]  /*2c80*/  S2UR UR5, SR_CgaCtaId ;  /* 0x00000000000579c3 */ /* 0x000ea20000008800 */
[----:B------:R-:W-:Y:S01]  /*2c90*/  UMOV UR4, 0x400 ;  /* 0x0000040000047882 */ /* 0x000fe20000000000 */
[----:B------:R-:W-:-:S06]  /*2ca0*/  NOP ;  /* 0x0000000000007918 */ /* 0x000fcc0000000000 */
[----:B------:R-:W-:Y:S06]  /*2cb0*/  BAR.ARV 0x6, 0xa0 ;  /* 0x0182800000007b1d */ /* 0x000fec0000002000 */
[----:B------:R-:W4:Y:S01]  /*2cc0*/  LDCU UR7, c[0x0][0x38c] ;  /* 0x00007180ff0777ac */ /* 0x000f220008000800 */
[----:B------:R-:W-:Y:S01]  /*2cd0*/  IMAD.MOV.U32 R11, RZ, RZ, 0x1 ;  /* 0x00000001ff0b7424 */ /* 0x000fe200078e00ff */
[----:B------:R-:W-:Y:S01]  /*2ce0*/  CS2R R8, SRZ ;  /* 0x0000000000087805 */ /* 0x000fe2000001ff00 */
[----:B------:R-:W-:Y:S01]  /*2cf0*/  IMAD.MOV.U32 R10, RZ, RZ, RZ ;  /* 0x000000ffff0a7224 */ /* 0x000fe200078e00ff */
[----:B------:R-:W3:Y:S01]  /*2d00*/  LDCU UR6, c[0x0][0x38c] ;  /* 0x00007180ff0677ac */ /* 0x000ee20008000800 */
[----:B------:R-:W-:Y:S01]  /*2d10*/  UMOV UR15, URZ ;  /* 0x000000ff000f7c82 */ /* 0x000fe20008000000 */
[----:B------:R-:W-:Y:S01]  /*2d20*/  UMOV UR14, URZ ;  /* 0x000000ff000e7c82 */ /* 0x000fe20008000000 */
[----:B--2---:R-:W-:Y:S01]  /*2d30*/  ULEA UR5, UR5, UR4, 0x18 ;  /* 0x0000000405057291 */ /* 0x004fe2000f8ec0ff */
[----:B------:R-:W-:Y:S01]  /*2d40*/  UMOV UR24, 0x0 ;  /* 0x0000000000187882 */ /* 0x000fe20000000000 */
[----:B------:R-:W-:-:S02]  /*2d50*/  UMOV UR25, 0x4100910 ;  /* 0x0410091000197882 */ /* 0x000fc40000000000 */
[----:B------:R-:W-:Y:S02]  /*2d60*/  UIADD3 UR10, UPT, UPT, UR5, 0x6800, URZ ;  /* 0x00006800050a7890 */ /* 0x000fe4000fffe0ff */
[----:B------:R-:W-:Y:S02]  /*2d70*/  UIADD3 UR11, UPT, UPT, UR5, 0xe800, URZ ;  /* 0x0000e800050b7890 */ /* 0x000fe4000fffe0ff */
[----:B----4-:R-:W-:Y:S01]  /*2d80*/  UIADD3 UR7, UPT, UPT, UR7, 0x1f, URZ ;  /* 0x0000001f07077890 */ /* 0x010fe2000fffe0ff */
[----:B-1----:R-:W1:Y:S01]  /*2d90*/  LDS R0, [UR5+0x130] ;  /* 0x00013005ff007984 */ /* 0x002e620008000800 */
[----:B------:R-:W-:Y:S02]  /*2da0*/  USHF.R.U32.HI UR10, URZ, 0x4, UR10 ;  /* 0x00000004ff0a7899 */ /* 0x000fe4000801160a */
[----:B------:R-:W-:Y:S02]  /*2db0*/  USHF.R.S32.HI UR4, URZ, 0x1f, UR7 ;  /* 0x0000001fff047899 */ /* 0x000fe40008011407 */
[----:B------:R-:W-:-:S02]  /*2dc0*/  USHF.R.U32.HI UR11, URZ, 0x4, UR11 ;  /* 0x00000004ff0b7899 */ /* 0x000fc4000801160b */
[----:B------:R-:W-:Y:S02]  /*2dd0*/  ULEA.HI UR4, UR4, UR7, URZ, 0x5 ;  /* 0x0000000704047291 */ /* 0x000fe4000f8f28ff */
[----:B------:R-:W-:Y:S02]  /*2de0*/  ULOP3.LUT UR10, UR10, 0x3fff, URZ, 0xc0, !UPT ;  /* 0x00003fff0a0a7892 */ /* 0x000fe4000f8ec0ff */
[----:B------:R-:W-:Y:S02]  /*2df0*/  USHF.R.S32.HI UR4, URZ, 0x5, UR4 ;  /* 0x00000005ff047899 */ /* 0x000fe40008011404 */
[----:B------:R-:W-:Y:S02]  /*2e00*/  ULOP3.LUT UR11, UR11, 0x3fff, URZ, 0xc0, !UPT ;  /* 0x00003fff0b0b7892 */ /* 0x000fe4000f8ec0ff */
[----:B------:R-:W-:Y:S01]  /*2e10*/  UISETP.LT.AND UP0, UPT, UR4, 0x1, UPT ;  /* 0x000000010400788c */ /* 0x000fe2000bf01270 */
[----:B------:R-:W-:Y:S01]  /*2e20*/  UMOV UR22, 0x0 ;  /* 0x0000000000167882 */ /* 0x000fe20000000000 */
[----:B------:R-:W-:-:S02]  /*2e30*/  UMOV UR23, 0x4100910 ;  /* 0x0410091000177882 */ /* 0x000fc40000000000 */
[----:B------:R-:W-:Y:S02]  /*2e40*/  USEL UR9, UR4, 0x1, !UP0 ;  /* 0x0000000104097887 */ /* 0x000fe4000c000000 */
[----:B------:R-:W-:Y:S02]  /*2e50*/  ULOP3.LUT UR10, UR10, 0x10000, URZ, 0xfc, !UPT ;  /* 0x000100000a0a7892 */ /* 0x000fe4000f8efcff */
[----:B------:R-:W-:Y:S02]  /*2e60*/  ULOP3.LUT UR11, UR11, 0x10000, URZ, 0xfc, !UPT ;  /* 0x000100000b0b7892 */ /* 0x000fe4000f8efcff */
[----:B------:R-:W-:Y:S02]  /*2e70*/  UIADD3 UR9, UPT, UPT, -UR9, URZ, URZ ;  /* 0x000000ff09097290 */ /* 0x000fe4000fffe1ff */
[----:B---3--:R-:W-:Y:S01]  /*2e80*/  UISETP.GE.AND UP3, UPT, UR6, 0x1, UPT ;  /* 0x000000010600788c */ /* 0x008fe2000bf66270 */
[----:B------:R-:W-:Y:S01]  /*2e90*/  UMOV UR20, 0x0 ;  /* 0x0000000000147882 */ /* 0x000fe20000000000 */
[----:B------:R-:W-:Y:S01]  /*2ea0*/  UMOV UR21, 0x4100910 ;  /* 0x0410091000157882 */ /* 0x000fe20000000000 */
[----:B------:R-:W-:Y:S01]  /*2eb0*/  UMOV UR18, 0x0 ;  /* 0x0000000000127882 */ /* 0x000fe20000000000 */
[----:B------:R-:W-:Y:S01]  /*2ec0*/  UMOV UR19, 0x4100910 ;  /* 0x0410091000137882 */ /* 0x000fe20000000000 */
[----:B-1----:R-:W-:-:S15]  /*2ed0*/  R2UR UR16, R0 ;  /* 0x00000000001072ca */ /* 0x002fde00000e0000 */
.L_x_59:
[----:B------:R-:W-:Y:S02]  /*2ee0*/  LEA R0, R10, UR5, 0x3 ;  /* 0x000000050a007c11 */ /* 0x000fe4000f8e18ff */
[----:B------:R-:W-:Y:S02]  /*2ef0*/  SHF.L.U32 R2, R9, 0x1f, RZ ;  /* 0x0000001f09027819 */ /* 0x000fe400000006ff */
[----:B------:R-:W-:Y:S01]  /*2f00*/  PLOP3.LUT P0, PT, PT, PT, UP3, 0x80, 0x8 ;  /* 0x000000000008781c */ /* 0x000fe20003f0f038 */
[----:B------:R-:W-:Y:S01]  /*2f10*/  VIADD R3, R0, 0x90 ;  /* 0x0000009000037836 */ /* 0x000fe20000000000 */
[----:B-1----:R-:W1:Y:S02]  /*2f20*/  SYNCS.PHASECHK.TRANS64.TRYWAIT P1, [R0+URZ+0x80], R2 ;  /* 0x00008002000075a7 */ /* 0x002e6400080211ff */
[----:B-1-3--:R-:W-:Y:S09]  /*2f30*/  @!P1 BRA `(.L_x_53) ;  /* 0x0000004000309947 */ /* 0x00aff20003800000 */
.L_x_130:
[----:B------:R-:W-:Y:S01]  /*2f40*/  LEA R4, R10, UR5, 0x4 ;  /* 0x000000050a047c11 */ /* 0x000fe2000f8e20ff */
[----:B------:R-:W-:Y:S01]  /*2f50*/  @UP3 ULEA UR6, UR14, UR5, 0x3 ;  /* 0x000000050e063291 */ /* 0x000fe2000f8e18ff */
[----:B------:R-:W-:Y:S01]  /*2f60*/  PLOP3.LUT P2, PT, PT, PT, PT, 0x80, 0x8 ;  /* 0x000000000008781c */ /* 0x000fe20003f4f070 */
[----:B------:R-:W-:Y:S01]  /*2f70*/  ULEA UR7, UR15, UR5, 0x3 ;  /* 0x000000050f077291 */ /* 0x000fe2000f8e18ff */
[----:B------:R-:W-:Y:S02]  /*2f80*/  PRMT R3, RZ, 0x654, R3 ;  /* 0x00000654ff037816 */ /* 0x000fe40000000003 */
[----:B------:R-:W2:Y:S01]  /*2f90*/  LDS.128 R4, [R4+0x110] ;  /* 0x0001100004047984 */ /* 0x000ea20000000c00 */
[----:B-1----:R-:W-:Y:S02]  /*2fa0*/  @P0 SHF.L.U32 R2, R8, 0x1f, RZ ;  /* 0x0000001f08020819 */ /* 0x002fe400000006ff */
[----:B------:R-:W-:Y:S01]  /*2fb0*/  SHF.L.U32 R0, R11, 0x1f, RZ ;  /* 0x0000001f0b007819 */ /* 0x000fe200000006ff */
[----:B------:R-:W-:Y:S01]  /*2fc0*/  @!PT LDS RZ, [RZ] ;  /* 0x00000000fffff984 */ /* 0x000fe20000000800 */
[----:B------:R-:W-:Y:S01]  /*2fd0*/  @!PT LDS RZ, [RZ] ;  /* 0x00000000fffff984 */ /* 0x000fe20000000800 */
[----:B------:R-:W-:Y:S01]  /*2fe0*/  @!PT LDS RZ, [RZ] ;  /* 0x00000000fffff984 */ /* 0x000fe20000000800 */
[----:B------:R-:W-:Y:S01]  /*2ff0*/  @!PT LDS RZ, [RZ] ;  /* 0x00000000fffff984 */ /* 0x000fe20000000800 */
[----:B------:R1:W-:Y:S06]  /*3000*/  MEMBAR.ALL.CTA ;  /* 0x0000000000007992 */ /* 0x0003ec0000008000 */
[----:B-1----:R-:W1:Y:S02]  /*3010*/  FENCE.VIEW.ASYNC.S ;  /* 0x00000000000073c6 */ /* 0x002e640000000000 */
[----:B-1----:R1:W-:Y:S01]  /*3020*/  SYNCS.ARRIVE.TRANS64.RED.A1T0 RZ, [R3+URZ], RZ ;  /* 0x000000ff03ff79a7 */ /* 0x0023e200081004ff */
[----:B------:R1:W3:Y:S01]  /*3030*/  @P0 SYNCS.PHASECHK.TRANS64.TRYWAIT P2, [UR6], R2 ;  /* 0x00000002ff0005a7 */ /* 0x0002e20008041106 */
[----:B------:R-:W-:Y:S01]  /*3040*/  ULEA.HI UR6, UR15, UR15, URZ, 0x1 ;  /* 0x0000000f0f067291 */ /* 0x000fe2000f8f08ff */
[----:B--2---:R-:W-:-:S03]  /*3050*/  LOP3.LUT P1, RZ, R6, 0x1, RZ, 0xc0, !PT ;  /* 0x0000000106ff7812 */ /* 0x004fc6000782c0ff */
[----:B------:R-:W-:Y:S02]  /*3060*/  USHF.L.U32 UR8, UR6, 0x5, URZ ;  /* 0x0000000506087899 */ /* 0x000fe400080006ff */
[----:B------:R-:W-:Y:S02]  /*3070*/  ULOP3.LUT UR6, UR6, 0xffe, URZ, 0xc0, !UPT ;  /* 0x00000ffe06067892 */ /* 0x000fe4000f8ec0ff */
[----:B------:R-:W-:Y:S02]  /*3080*/  ULOP3.LUT UR8, UR8, 0xffffffc0, URZ, 0xc0, !UPT ;  /* 0xffffffc008087892 */ /* 0x000fe4000f8ec0ff */
[----:B------:R-:W-:Y:S02]  /*3090*/  UIADD3 UR6, UPT, UPT, -UR6, UR15, URZ ;  /* 0x0000000f06067290 */ /* 0x000fe4000fffe1ff */
[----:B------:R-:W-:Y:S01]  /*30a0*/  UIADD3 UR8, UPT, UPT, UR16, UR8, URZ ;  /* 0x0000000810087290 */ /* 0x000fe2000fffe0ff */
[----:B------:R-:W2:Y:S03]  /*30b0*/  SYNCS.PHASECHK.TRANS64.TRYWAIT P0, [UR7+0xc0], R0 ;  /* 0x0000c000ff0075a7 */ /* 0x000ea60008001107 */
[----:B------:R-:W-:Y:S01]  /*30c0*/  ULEA UR8, UR6, UR8, 0x14 ;  /* 0x0000000806087291 */ /* 0x000fe2000f8ea0ff */
[----:B-123--:R-:W-:Y:S11]  /*30d0*/  @!P0 BRA `(.L_x_54) ;  /* 0x0000003c00dc8947 */ /* 0x00eff60003800000 */
.L_x_132:
[----:B------:R-:W-:Y:S01]  /*30e0*/  IADD3 R10, PT, PT, R10, 0x1, RZ ;  /* 0x000000010a0a7810 */ /* 0x000fe20007ffe0ff */
[----:B------:R-:W-:Y:S06]  /*30f0*/  BRA.U !UP3, `(.L_x_55) ;  /* 0x000000010bc07547 */ /* 0x000fec000b800000 */
[----:B------:R-:W-:Y:S01]  /*3100*/  UPLOP3.LUT UP4, UPT, UPT, UPT, UPT, 0x40, 0x4 ;  /* 0x000000000004789c */ /* 0x000fe20003f8e870 */
[----:B------:R-:W-:Y:S01]  /*3110*/  UMOV UR13, UR9 ;  /* 0x00000009000d7c82 */ /* 0x000fe20008000000 */
[----:B------:R-:W-:Y:S01]  /*3120*/  UMOV UR12, UR4 ;  /* 0x00000004000c7c82 */ /* 0x000fe20008000000 */
[----:B------:R-:W-:-:S08]  /*3130*/  UMOV UR17, UR14 ;  /* 0x0000000e00117c82 */ /* 0x000fd00008000000 */
.L_x_58:
[----:B------:R-:W-:Y:S02]  /*3140*/  UIADD3 UR13, UPT, UPT, UR13, 0x1, URZ ;  /* 0x000000010d0d7890 */ /* 0x000fe4000fffe0ff */
[----:B--2---:R-:W-:Y:S02]  /*3150*/  ULEA UR6, UR17, UR5, 0x3 ;  /* 0x0000000511067291 */ /* 0x004fe4000f8e18ff */
[----:B------:R-:W-:Y:S01]  /*3160*/  UISETP.NE.AND UP0, UPT, UR13, URZ, UPT ;  /* 0x000000ff0d00728c */ /* 0x000fe2000bf05270 */
[----:B---3--:R-:W-:Y:S10]  /*3170*/  @P2 BRA `(.L_x_56) ;  /* 0x00000000000c2947 */ /* 0x008ff40003800000 */
[----:B-1----:R-:W-:Y:S04]  /*3180*/  SHF.L.U32 R2, R8, 0x1f, RZ ;  /* 0x0000001f08027819 */ /* 0x002fe800000006ff */
[----:B------:R-:W1:Y:S02]  /*3190*/  SYNCS.PHASECHK.TRANS64.TRYWAIT P0, [UR6], R2 ;  /* 0x00000002ff0075a7 */ /* 0x000e640008001106 */
[----:B-1----:R-:W-:Y:S05]  /*31a0*/  @!P0 BRA `(.L_x_57) ;  /* 0x0000003c00c08947 */ /* 0x002fea0003800000 */
.L_x_56:
[----:B------:R-:W-:Y:S01]  /*31b0*/  UISETP.NE.AND UP1, UPT, UR12, 0x1, UPT ;  /* 0x000000010c00788c */ /* 0x000fe2000bf25270 */
[----:B------:R-:W-:Y:S01]  /*31c0*/  PLOP3.LUT P2, PT, PT, PT, PT, 0x80, 0x8 ;  /* 0x000000000008781c */ /* 0x000fe20003f4f070 */
[----:B------:R-:W-:Y:S02]  /*31d0*/  UIADD3 UR14, UPT, UPT, UR17, 0x1, URZ ;  /* 0x00000001110e7890 */ /* 0x000fe4000fffe0ff */
[----:B------:R-:W-:Y:S02]  /*31e0*/  ULEA UR28, UR17, UR11, 0x9 ;  /* 0x0000000b111c7291 */ /* 0x000fe4000f8e48ff */
[----:B------:R-:W-:Y:S01]  /*31f0*/  UISETP.NE.AND UP2, UPT, UR14, 0x4, UPT ;  /* 0x000000040e00788c */ /* 0x000fe2000bf45270 */
[----:B------:R-:W-:Y:S01]  /*3200*/  PLOP3.LUT P0, PT, PT, PT, UP1, 0x80, 0x8 ;  /* 0x000000000008781c */ /* 0x000fe20003f0f018 */
[----:B------:R-:W-:Y:S02]  /*3210*/  UIADD3 UR40, UPT, UPT, UR28, 0x2, URZ ;  /* 0x000000021c287890 */ /* 0x000fe4000fffe0ff */
[----:B------:R-:W-:Y:S02]  /*3220*/  USEL UR27, URZ, 0x1, UP2 ;  /* 0x00000001ff1b7887 */ /* 0x000fe40009000000 */
[----:B------:R-:W-:Y:S02]  /*3230*/  USEL UR14, UR14, URZ, UP2 ;  /* 0x000000ff0e0e7287 */ /* 0x000fe40009000000 */
[----:B------:R-:W-:Y:S02]  /*3240*/  UIADD3 UR36, UPT, UPT, UR28, 0x4, URZ ;  /* 0x000000041c247890 */ /* 0x000fe4000fffe0ff */
[----:B------:R-:W-:Y:S01]  /*3250*/  @UP1 ULEA UR26, UR14, UR5, 0x3 ;  /* 0x000000050e1a1291 */ /* 0x000fe2000f8e18ff */
[----:B------:R-:W-:Y:S01]  /*3260*/  LOP3.LUT R8, R8, UR27, RZ, 0x3c, !PT ;  /* 0x0000001b08087c12 */ /* 0x000fe2000f8e3cff */
[----:B------:R-:W-:Y:S02]  /*3270*/  UIADD3 UR32, UPT, UPT, UR28, 0x6, URZ ;  /* 0x000000061c207890 */ /* 0x000fe4000fffe0ff */
[----:B------:R-:W-:Y:S01]  /*3280*/  UIADD3 UR6, UPT, UPT, UR6, 0x20, URZ ;  /* 0x0000002006067890 */ /* 0x000fe2000fffe0ff */
[----:B-1----:R-:W-:Y:S01]  /*3290*/  @P0 SHF.L.U32 R0, R8, 0x1f, RZ ;  /* 0x0000001f08000819 */ /* 0x002fe200000006ff */
[----:B------:R-:W-:Y:S01]  /*32a0*/  UIADD3 UR12, UPT, UPT, UR12, -0x1, URZ ;  /* 0xffffffff0c0c7890 */ /* 0x000fe2000fffe0ff */
[----:B------:R-:W-:Y:S02]  /*32b0*/  UMOV UR29, 0x40004040 ;  /* 0x40004040001d7882 */ /* 0x000fe40000000000 */
[----:B------:R2:W3:Y:S01]  /*32c0*/  @P0 SYNCS.PHASECHK.TRANS64.TRYWAIT P2, [UR26], R0 ;  /* 0x00000000ff0005a7 */ /* 0x0004e2000804111a */
[----:B------:R-:W-:Y:S01]  /*32d0*/  ULEA UR26, UR17, UR10, 0x9 ;  /* 0x0000000a111a7291 */ /* 0x000fe2000f8e48ff */
[----:B------:R-:W-:Y:S01]  /*32e0*/  UMOV UR27, 0x40004040 ;  /* 0x40004040001b7882 */ /* 0x000fe20000000000 */
[----:B------:R-:W-:Y:S02]  /*32f0*/  UMOV UR41, 0x40004040 ;  /* 0x4000404000297882 */ /* 0x000fe40000000000 */
[----:B------:R-:W-:Y:S02]  /*3300*/  UIADD3 UR38, UPT, UPT, UR26, 0x2, URZ ;  /* 0x000000021a267890 */ /* 0x000fe4000fffe0ff */
[----:B------:R-:W-:Y:S02]  /*3310*/  UIADD3 UR34, UPT, UPT, UR26, 0x4, URZ ;  /* 0x000000041a227890 */ /* 0x000fe4000fffe0ff */
[----:B------:R-:W-:Y:S01]  /*3320*/  UIADD3 UR30, UPT, UPT, UR26, 0x6, URZ ;  /* 0x000000061a1e7890 */ /* 0x000fe2000fffe0ff */
[----:B------:R2:W-:Y:S01]  /*3330*/  UTCHMMA gdesc[UR26], gdesc[UR28], tmem[UR8], tmem[UR24], idesc[UR25], UP4 ;  /* 0x00ff181c1a0075ea */ /* 0x0005e2000a000008 */
[----:B------:R-:W-:Y:S01]  /*3340*/  UPLOP3.LUT UP4, UPT, UPT, UPT, UPT, 0x80, 0x8 ;  /* 0x000000000008789c */ /* 0x000fe20003f8f070 */
[----:B------:R-:W-:Y:S01]  /*3350*/  UMOV UR39, 0x40004040 ;  /* 0x4000404000277882 */ /* 0x000fe20000000000 */
[----:B------:R-:W-:Y:S01]  /*3360*/  UMOV UR37, 0x40004040 ;  /* 0x4000404000257882 */ /* 0x000fe20000000000 */
[----:B------:R2:W-:Y:S01]  /*3370*/  UTCHMMA gdesc[UR38], gdesc[UR40], tmem[UR8], tmem[UR22], idesc[UR23], UPT ;  /* 0x00ff1628260075ea */ /* 0x0005e2000b800008 */
[----:B------:R-:W-:Y:S01]  /*3380*/  UMOV UR35, 0x40004040 ;  /* 0x4000404000237882 */ /* 0x000fe20000000000 */
[----:B------:R-:W-:Y:S01]  /*3390*/  UMOV UR33, 0x40004040 ;  /* 0x4000404000217882 */ /* 0x000fe20000000000 */
[----:B------:R-:W-:Y:S01]  /*33a0*/  UMOV UR31, 0x40004040 ;  /* 0x40004040001f7882 */ /* 0x000fe20000000000 */
[----:B------:R2:W-:Y:S01]  /*33b0*/  UTCHMMA gdesc[UR34], gdesc[UR36], tmem[UR8], tmem[UR20], idesc[UR21], UPT ;  /* 0x00ff1424220075ea */ /* 0x0005e2000b800008 */
[----:B------:R2:W-:Y:S01]  /*33c0*/  UTCHMMA gdesc[UR30], gdesc[UR32], tmem[UR8], tmem[UR18], idesc[UR19], UPT ;  /* 0x00ff12201e0075ea */ /* 0x0005e2000b800008 */
[----:B------:R2:W-:Y:S01]  /*33d0*/  UTCBAR [UR6], URZ ;  /* 0x000000ff060073e9 */ /* 0x0005e200080000ff */
[----:B------:R-:W-:Y:S01]  /*33e0*/  UMOV UR17, UR14 ;  /* 0x0000000e00117c82 */ /* 0x000fe20008000000 */
[----:B------:R-:W-:Y:S05]  /*33f0*/  BRA.U UP0, `(.L_x_58) ;  /* 0xfffffffd00507547 */ /* 0x000fea000b83ffff */
.L_x_55:
[----:B------:R-:W-:Y:S01]  /*3400*/  UIADD3 UR15, UPT, UPT, UR15, 0x1, URZ ;  /* 0x000000010f0f7890 */ /* 0x000fe2000fffe0ff */
[C---:B------:R-:W-:Y:S01]  /*3410*/  ISETP.NE.AND P0, PT, R10.reuse, 0x2, PT ;  /* 0x000000020a00780c */ /* 0x040fe20003f05270 */
[----:B------:R-:W-:Y:S02]  /*3420*/  UIADD3 UR7, UPT, UPT, UR7, 0xa0, URZ ;  /* 0x000000a007077890 */ /* 0x000fe4000fffe0ff */
[----:B------:R-:W-:Y:S01]  /*3430*/  UISETP.NE.AND UP0, UPT, UR15, 0x4, UPT ;  /* 0x000000040f00788c */ /* 0x000fe2000bf05270 */
[----:B-12---:R-:W-:Y:S02]  /*3440*/  SEL R0, RZ, 0x1, P0 ;  /* 0x00000001ff007807 */ /* 0x006fe40000000000 */
[----:B------:R-:W-:Y:S01]  /*3450*/  SEL R10, R10, RZ, P0 ;  /* 0x000000ff0a0a7207 */ /* 0x000fe20000000000 */
[----:B------:R-:W-:Y:S01]  /*3460*/  USEL UR6, URZ, 0x1, UP0 ;  /* 0x00000001ff067887 */ /* 0x000fe20008000000 */
[----:B------:R-:W-:Y:S01]  /*3470*/  LOP3.LUT R9, R9, R0, RZ, 0x3c, !PT ;  /* 0x0000000009097212 */ /* 0x000fe200078e3cff */
[----:B------:R-:W-:Y:S01]  /*3480*/  USEL UR15, UR15, URZ, UP0 ;  /* 0x000000ff0f0f7287 */ /* 0x000fe20008000000 */
[----:B------:R1:W-:Y:S03]  /*3490*/  UTCBAR [UR7], URZ ;  /* 0x000000ff070073e9 */ /* 0x0003e600080000ff */
[----:B------:R-:W-:Y:S01]  /*34a0*/  LOP3.LUT R11, R11, UR6, RZ, 0x3c, !PT ;  /* 0x000000060b0b7c12 */ /* 0x000fe2000f8e3cff */
[----:B------:R-:W-:Y:S07]  /*34b0*/  @P1 BRA `(.L_x_59) ;  /* 0xfffffff800881947 */ /* 0x000fee000383ffff */
[----:B------:R-:W2:Y:S01]  /*34c0*/  S2UR UR4, SR_CgaCtaId ;  /* 0x00000000000479c3 */ /* 0x000ea20000008800 */
[----:B------:R-:W-:Y:S01]  /*34d0*/  ELECT P0, URZ, PT ;  /* 0x0000000000ff782f */ /* 0x000fe20003800000 */
[----:B------:R-:W-:Y:S01]  /*34e0*/  IMAD.MOV.U32 R0, RZ, RZ, 0x1 ;  /* 0x00000001ff007424 */ /* 0x000fe200078e00ff */
[----:B------:R-:W-:Y:S01]  /*34f0*/  UIADD3 UR5, UPT, UPT, UR5, 0xc0, URZ ;  /* 0x000000c005057890 */ /* 0x000fe2000fffe0ff */
[----:B------:R-:W-:Y:S01]  /*3500*/  SHF.L.U32 R2, R11, 0x1f, RZ ;  /* 0x0000001f0b027819 */ /* 0x000fe200000006ff */
[----:B------:R-:W-:-:S03]  /*3510*/  UMOV UR6, 0x40 ;  /* 0x0000004000067882 */ /* 0x000fc60000000000 */
[----:B------:R-:W-:Y:S01]  /*3520*/  UVIRTCOUNT.DEALLOC.SMPOOL 0x80 ;  /* 0x000000800000784c */ /* 0x000fe20000000000 */
[----:B--2---:R-:W-:Y:S02]  /*3530*/  ULEA UR4, UR4, UR6, 0x18 ;  /* 0x0000000604047291 */ /* 0x004fe4000f8ec0ff */
[----:B------:R-:W-:-:S07]  /*3540*/  ULEA UR6, UR15, UR5, 0x3 ;  /* 0x000000050f067291 */ /* 0x000fce000f8e18ff */
[----:B------:R2:W-:Y:S02]  /*3550*/  @P0 STS.U8 [UR4+0x1c], R0 ;  /* 0x00001c00ff000988 */ /* 0x0005e40008000004 */
[----:B------:R-:W4:Y:S02]  /*3560*/  SYNCS.PHASECHK.TRANS64.TRYWAIT P0, [UR6], R2 ;  /* 0x00000002ff0075a7 */ /* 0x000f240008001106 */
[----:B--2-4-:R-:W-:Y:S05]  /*3570*/  @!P0 BRA `(.L_x_60) ;  /* 0x0000003800e48947 */ /* 0x014fea0003800000 */
.L_x_135:
[----:B-1----:R-:W-:-:S04]  /*3580*/  UIADD3 UR7, UPT, UPT, UR15, 0x1, URZ ;  /* 0x000000010f077890 */ /* 0x002fc8000fffe0ff */
[----:B------:R-:W-:-:S04]  /*3590*/  UISETP.NE.AND UP0, UPT, UR7, 0x4, UPT ;  /* 0x000000040700788c */ /* 0x000fc8000bf05270 */
[----:B------:R-:W-:Y:S02]  /*35a0*/  USEL UR8, URZ, 0x1, UP0 ;  /* 0x00000001ff087887 */ /* 0x000fe40008000000 */
[----:B------:R-:W-:-:S04]  /*35b0*/  USEL UR7, UR7, URZ, UP0 ;  /* 0x000000ff07077287 */ /* 0x000fc80008000000 */
[----:B------:R-:W-:Y:S01]  /*35c0*/  ULEA UR6, UR7, UR5, 0x3 ;  /* 0x0000000507067291 */ /* 0x000fe2000f8e18ff */
[----:B--2---:R-:W-:-:S04]  /*35d0*/  LOP3.LUT R2, R11, UR8, RZ, 0x3c, !PT ;  /* 0x000000080b027c12 */ /* 0x004fc8000f8e3cff */
[----:B------:R-:W-:-:S04]  /*35e0*/  SHF.L.U32 R3, R2, 0x1f, RZ ;  /* 0x0000001f02037819 */ /* 0x000fc800000006ff */
[----:B------:R-:W1:Y:S02]  /*35f0*/  SYNCS.PHASECHK.TRANS64.TRYWAIT P0, [UR6], R3 ;  /* 0x00000003ff0075a7 */ /* 0x000e640008001106 */
[----:B-1----:R-:W-:Y:S05]  /*3600*/  @!P0 BRA `(.L_x_61) ;  /* 0x0000003800d88947 */ /* 0x002fea0003800000 */
.L_x_137:
        /* <DEDUP_REMOVED lines=9> */
.L_x_139:
[----:B------:R-:W-:-:S04]  /*36a0*/  UIADD3 UR7, UPT, UPT, UR7, 0x1, URZ ;  /* 0x0000000107077890 */ /* 0x000fc8000fffe0ff */
[----:B------:R-:W-:-:S04]  /*36b0*/  UISETP.NE.AND UP0, UPT, UR7, 0x4, UPT ;  /* 0x000000040700788c */ /* 0x000fc8000bf05270 */
[----:B------:R-:W-:Y:S02]  /*36c0*/  USEL UR6, URZ, 0x1, UP0 ;  /* 0x00000001ff067887 */ /* 0x000fe40008000000 */
[----:B------:R-:W-:-:S04]  /*36d0*/  USEL UR7, UR7, URZ, UP0 ;  /* 0x000000ff07077287 */ /* 0x000fc80008000000 */
[----:B------:R-:W-:Y:S01]  /*36e0*/  ULEA UR7, UR7, UR5, 0x3 ;  /* 0x0000000507077291 */ /* 0x000fe2000f8e18ff */
[----:B------:R-:W-:-:S04]  /*36f0*/  LOP3.LUT R2, R2, UR6, RZ, 0x3c, !PT ;  /* 0x0000000602027c12 */ /* 0x000fc8000f8e3cff */
[----:B------:R-:W-:-:S04]  /*3700*/  SHF.L.U32 R2, R2, 0x1f, RZ ;  /* 0x0000001f02027819 */ /* 0x000fc800000006ff */
[----:B------:R-:W2:Y:S02]  /*3710*/  SYNCS.PHASECHK.TRANS64.TRYWAIT P0, [UR7], R2 ;  /* 0x00000002ff0075a7 */ /* 0x000ea40008001107 */
[----:B--2---:R-:W-:Y:S05]  /*3720*/  @!P0 BRA `(.L_x_63) ;  /* 0x0000003800c08947 */ /* 0x004fea0003800000 */
.L_x_141:
[----:B------:R-:W-:Y:S01]  /*3730*/  NOP ;  /* 0x0000000000007918 */ /* 0x000fe20000000000 */
[----:B-1----:R-:W1:Y:S01]  /*3740*/  LDS R0, [UR4+0x14] ;  /* 0x00001404ff007984 */ /* 0x002e620008000800 */
[----:B------:R-:W-:Y:S01]  /*3750*/  ULOP3.LUT UR6, UR16, 0xffff, URZ, 0xc0, !UPT ;  /* 0x0000ffff10067892 */ /* 0x000fe2000f8ec0ff */
[----:B------:R-:W-:Y:S01]  /*3760*/  UMOV UR8, 0xffff ;  /* 0x0000ffff00087882 */ /* 0x000fe20000000000 */
[----:B------:R-:W-:Y:S02]  /*3770*/  UMOV UR5, 0x1 ;  /* 0x0000000100057882 */ /* 0x000fe40000000000 */
[----:B------:R-:W-:-:S04]  /*3780*/  USHF.R.U32.HI UR6, URZ, 0x5, UR6 ;  /* 0x00000005ff067899 */ /* 0x000fc80008011606 */
[----:B------:R-:W-:Y:S02]  /*3790*/  USHF.L.U32 UR8, UR8, UR6, URZ ;  /* 0x0000000608087299 */ /* 0x000fe400080006ff */
[----:B------:R-:W-:-:S04]  /*37a0*/  USHF.L.U32 UR5, UR5, UR6, URZ ;  /* 0x0000000605057299 */ /* 0x000fc800080006ff */
[----:B-1----:R-:W-:-:S04]  /*37b0*/  LOP3.LUT R0, R0, UR8, RZ, 0xc0, !PT ;  /* 0x0000000800007c12 */ /* 0x002fc8000f8ec0ff */
[----:B------:R-:W-:-:S13]  /*37c0*/  ISETP.NE.AND P0, PT, R0, UR8, PT ;  /* 0x0000000800007c0c */ /* 0x000fda000bf05270 */
[----:B------:R-:W-:Y:S05]  /*37d0*/  @P0 BRA `(.L_x_64) ;  /* 0x0000000000580947 */ /* 0x000fea0003800000 */
[----:B------:R-:W1:Y:S02]  /*37e0*/  LDS R0, [UR4+0x18] ;  /* 0x00001804ff007984 */ /* 0x000e640008000800 */
[----:B-1----:R-:W-:-:S04]  /*37f0*/  LOP3.LUT R0, R0, UR5, RZ, 0xc0, !PT ;  /* 0x0000000500007c12 */ /* 0x002fc8000f8ec0ff */
[----:B------:R-:W-:-:S13]  /*3800*/  ISETP.NE.AND P0, PT, R0, UR5, PT ;  /* 0x0000000500007c0c */ /* 0x000fda000bf05270 */
[----:B------:R-:W-:Y:S05]  /*3810*/  @P0 BRA `(.L_x_65) ;  /* 0x00000000003c0947 */ /* 0x000fea0003800000 */
[----:B------:R-:W1:Y:S01]  /*3820*/  S2R R2, SR_LANEID ;  /* 0x0000000000027919 */ /* 0x000e620000000000 */
[----:B------:R-:W-:Y:S01]  /*3830*/  ULOP3.LUT UR8, URZ, UR8, URZ, 0x33, !UPT ;  /* 0x00000008ff087292 */ /* 0x000fe2000f8e33ff */
[----:B------:R-:W-:Y:S02]  /*3840*/  VOTEU.ANY UR7, UPT, PT ;  /* 0x0000000000077886 */ /* 0x000fe400038e0100 */
[----:B------:R-:W-:-:S03]  /*3850*/  UFLO.U32 UR7, UR7 ;  /* 0x00000007000772bd */ /* 0x000fc600080e0000 */
[----:B------:R-:W-:-:S04]  /*3860*/  IMAD.U32 R0, RZ, RZ, UR8 ;  /* 0x00000008ff007e24 */ /* 0x000fc8000f8e00ff */
[----:B------:R2:W4:Y:S02]  /*3870*/  REDUX UR6, R0 ;  /* 0x00000000000673c4 */ /* 0x0005240000000000 */
[----:B------:R1:W-:Y:S02]  /*3880*/  UTCATOMSWS.AND URZ, UR8 ;  /* 0x0000000800ff79e3 */ /* 0x0003e40008000000 */
[----:B-1----:R-:W-:Y:S02]  /*3890*/  ISETP.EQ.U32.AND P0, PT, R2, UR7, PT ;  /* 0x0000000702007c0c */ /* 0x002fe4000bf02070 */
[----:B--2---:R-:W-:Y:S02]  /*38a0*/  LOP3.LUT R0, RZ, UR5, RZ, 0x33, !PT ;  /* 0x00000005ff007c12 */ /* 0x004fe4000f8e33ff */
[----:B----4-:R-:W-:Y:S02]  /*38b0*/  MOV R2, UR6 ;  /* 0x0000000600027c02 */ /* 0x010fe40008000f00 */
[----:B------:R-:W1:Y:S07]  /*38c0*/  REDUX UR5, R0 ;  /* 0x00000000000573c4 */ /* 0x000e6e0000000000 */
[----:B------:R2:W-:Y:S01]  /*38d0*/  @P0 ATOMS.AND RZ, [UR4+0x14], R2 ;  /* 0x00001402ffff098c */ /* 0x0005e2000a800004 */
[----:B-1----:R-:W-:-:S05]  /*38e0*/  IMAD.U32 R0, RZ, RZ, UR5 ;  /* 0x00000005ff007e24 */ /* 0x002fca000f8e00ff */
[----:B------:R2:W-:Y:S01]  /*38f0*/  @P0 ATOMS.AND RZ, [UR4+0x18], R0 ;  /* 0x00001800ffff098c */ /* 0x0005e2000a800004 */
[----:B------:R-:W-:Y:S05]  /*3900*/  BRA `(.L_x_66) ;  /* 0x0000000000147947 */ /* 0x000fea0003800000 */
.L_x_65:
[----:B------:R-:W-:Y:S02]  /*3910*/  MOV R2, 0x3930 ;  /* 0x0000393000027802 */ /* 0x000fe40000000f00 */
[----:B---3-5:R-:W-:Y:S05]  /*3920*/  CALL.REL.NOINC `($__internal_0_$__cuda_sm10x_tcgen05_guardrail_trap_col_being_dealloced_not_returned_by_alloc) ;  /* 0x0000003c00347944 */ /* 0x028fea0003c00000 */
[----:B------:R-:W-:Y:S05]  /*3930*/  BRA `(.L_x_66) ;  /* 0x0000000000087947 */ /* 0x000fea0003800000 */
.L_x_64:
[----:B------:R-:W-:Y:S02]  /*3940*/  MOV R2, 0x3960 ;  /* 0x0000396000027802 */ /* 0x000fe40000000f00 */
[----:B---3-5:R-:W-:Y:S05]  /*3950*/  CALL.REL.NOINC `($__internal_2_$__cuda_sm10x_tcgen05_guardrail_trap_unallocated_columns_being_dealloced) ;  /* 0x0000003c00407944 */ /* 0x028fea0003c00000 */
.L_x_66:
[----:B------:R-:W-:Y:S01]  /*3960*/  NOP ;  /* 0x0000000000007918 */ /* 0x000fe20000000000 */
[----:B------:R-:W-:Y:S05]  /*3970*/  EXIT ;  /* 0x000000000000794d */ /* 0x000fea0003800000 */
.L_x_48:
[----:B------:R-:W-:-:S09]  /*3980*/  UISETP.NE.OR UP2, UPT, UR8, 0x3, !UP2 ;  /* 0x000000030800788c */ /* 0x000fd2000d745670 */
[----:B------:R-:W-:Y:S05]  /*3990*/  BRA.U UP2, `(.L_x_67) ;  /* 0x0000000d02ac7547 */ /* 0x000fea000b800000 */
[----:B------:R-:W1:Y:S01]  /*39a0*/  LDC R0, c[0x0][0xb30] ;  /* 0x0002cc00ff007b82 */ /* 0x000e620000000800 */
[----:B------:R-:W2:Y:S01]  /*39b0*/  LDCU.64 UR8, c[0x0][0x888] ;  /* 0x00011100ff0877ac */ /* 0x000ea20008000a00 */
[----:B------:R-:W-:Y:S01]  /*39c0*/  IMAD.MOV.U32 R32, RZ, RZ, 0x1 ;  /* 0x00000001ff207424 */ /* 0x000fe200078e00ff */
[----:B------:R-:W-:Y:S01]  /*39d0*/  CS2R R28, SRZ ;  /* 0x00000000001c7805 */ /* 0x000fe2000001ff00 */
[----:B------:R-:W-:Y:S01]  /*39e0*/  IMAD.MOV.U32 R25, RZ, RZ, 0x2000 ;  /* 0x00002000ff197424 */ /* 0x000fe200078e00ff */
[----:B------:R-:W4:Y:S03]  /*39f0*/  LDCU.64 UR4, c[0x0][0x890] ;  /* 0x00011200ff0477ac */ /* 0x000f260008000a00 */
[----:B------:R-:W3:Y:S01]  /*3a00*/  LDC R24, c[0x0][0x370] ;  /* 0x0000dc00ff187b82 */ /* 0x000ee20000000800 */
[----:B------:R-:W-:Y:S01]  /*3a10*/  UMOV UR7, 0x400 ;  /* 0x0000040000077882 */ /* 0x000fe20000000000 */
[----:B------:R-:W-:-:S02]  /*3a20*/  UPLOP3.LUT UP1, UPT, UPT, UPT, UPT, 0x40, 0x4 ;  /* 0x000000000004789c */ /* 0x000fc40003f2e870 */
[----:B------:R-:W-:Y:S01]  /*3a30*/  ULEA UR7, UR37, UR7, 0x18 ;  /* 0x0000000725077291 */ /* 0x000fe2000f8ec0ff */
[----:B------:R-:W-:-:S03]  /*3a40*/  UMOV UR13, URZ ;  /* 0x000000ff000d7c82 */ /* 0x000fc60008000000 */
[----:B------:R-:W3:Y:S01]  /*3a50*/  LDC R3, c[0x0][0xb0c] ;  /* 0x0002c300ff037b82 */ /* 0x000ee20000000800 */
[----:B--2---:R-:W-:Y:S02]  /*3a60*/  UISETP.NE.U32.AND UP3, UPT, UR8, URZ, UPT ;  /* 0x000000ff0800728c */ /* 0x004fe4000bf65070 */
[----:B----4-:R-:W-:-:S05]  /*3a70*/  UISETP.NE.U32.AND UP4, UPT, UR4, URZ, UPT ;  /* 0x000000ff0400728c */ /* 0x010fca000bf85070 */
[----:B------:R-:W2:Y:S01]  /*3a80*/  LDC R18, c[0x0][0xb20] ;  /* 0x0002c800ff127b82 */ /* 0x000ea20000000800 */
[----:B-1----:R-:W-:Y:S01]  /*3a90*/  ISETP.NE.AND P1, PT, R0, 0x1, PT ;  /* 0x000000010000780c */ /* 0x002fe20003f25270 */
[----:B------:R-:W-:Y:S02]  /*3aa0*/  UISETP.NE.AND.EX UP3, UPT, UR9, URZ, UPT, UP3 ;  /* 0x000000ff0900728c */ /* 0x000fe4000bf65330 */
[----:B------:R-:W-:-:S04]  /*3ab0*/  UISETP.NE.AND.EX UP4, UPT, UR5, URZ, UPT, UP4 ;  /* 0x000000ff0500728c */ /* 0x000fc8000bf85340 */
[----:B------:R-:W1:Y:S08]  /*3ac0*/  LDC.64 R30, c[0x0][0x348] ;  /* 0x0000d200ff1e7b82 */ /* 0x000e700000000a00 */
[----:B------:R-:W4:Y:S08]  /*3ad0*/  LDC.64 R16, c[0x0][0xb10] ;  /* 0x0002c400ff107b82 */ /* 0x000f300000000a00 */
[----:B------:R-:W1:Y:S08]  /*3ae0*/  LDC.64 R6, c[0x0][0xb18] ;  /* 0x0002c600ff067b82 */ /* 0x000e700000000a00 */
[----:B------:R-:W1:Y:S08]  /*3af0*/  LDC.64 R4, c[0x0][0xb28] ;  /* 0x0002ca00ff047b82 */ /* 0x000e700000000a00 */
[----:B--23--:R-:W1:Y:S02]  /*3b00*/  LDC R19, c[0x0][0x374] ;  /* 0x0000dd00ff137b82 */ /* 0x00ce640000000800 */
.L_x_76:
[C---:B------:R-:W-:Y:S02]  /*3b10*/  LEA R0, R29.reuse, UR7, 0x3 ;  /* 0x000000071d007c11 */ /* 0x040fe4000f8e18ff */
[----:B------:R-:W-:Y:S02]  /*3b20*/  SHF.L.U32 R2, R28, 0x1f, RZ ;  /* 0x0000001f1c027819 */ /* 0x000fe400000006ff */
[----:B------:R-:W-:Y:S02]  /*3b30*/  LEA R20, R29, UR7, 0x4 ;  /* 0x000000071d147c11 */ /* 0x000fe4000f8e20ff */
[----:B--2---:R-:W2:Y:S02]  /*3b40*/  SYNCS.PHASECHK.TRANS64.TRYWAIT P0, [R0+URZ+0x80], R2 ;  /* 0x00008002000075a7 */ /* 0x004ea400080011ff */
[----:B--2---:R-:W-:Y:S05]  /*3b50*/  @!P0 BRA `(.L_x_68) ;  /* 0x0000003400cc8947 */ /* 0x004fea0003800000 */
.L_x_142:
[----:B------:R-:W-:Y:S01]  /*3b60*/  ISETP.GE.AND P0, PT, R26, 0x1, PT ;  /* 0x000000011a00780c */ /* 0x000fe20003f06270 */
[----:B------:R-:W3:Y:S01]  /*3b70*/  LDS.128 R20, [R20+0x110] ;  /* 0x0001100014147984 */ /* 0x000ee20000000c00 */
[----:B--2---:R-:W-:Y:S01]  /*3b80*/  VIADD R0, R0, 0x90 ;  /* 0x0000009000007836 */ /* 0x004fe20000000000 */
[----:B------:R-:W-:Y:S01]  /*3b90*/  @!PT LDS RZ, [RZ] ;  /* 0x00000000fffff984 */ /* 0x000fe20000000800 */
[----:B------:R-:W-:Y:S01]  /*3ba0*/  @!PT LDS RZ, [RZ] ;  /* 0x00000000fffff984 */ /* 0x000fe20000000800 */
[----:B------:R-:W-:Y:S01]  /*3bb0*/  @!PT LDS RZ, [RZ] ;  /* 0x00000000fffff984 */ /* 0x000fe20000000800 */
[----:B------:R-:W-:Y:S01]  /*3bc0*/  @!PT LDS RZ, [RZ] ;  /* 0x00000000fffff984 */ /* 0x000fe20000000800 */
[----:B------:R2:W-:Y:S06]  /*3bd0*/  MEMBAR.ALL.CTA ;  /* 0x0000000000007992 */ /* 0x0005ec0000008000 */
[----:B--2---:R-:W2:Y:S01]  /*3be0*/  FENCE.VIEW.ASYNC.S ;  /* 0x00000000000073c6 */ /* 0x004ea20000000000 */
[----:B------:R-:W-:Y:S04]  /*3bf0*/  PRMT R0, RZ, 0x654, R0 ;  /* 0x00000654ff007816 */ /* 0x000fe80000000000 */
[----:B--2---:R2:W-:Y:S01]  /*3c00*/  SYNCS.ARRIVE.TRANS64.RED.A1T0 RZ, [R0+URZ], RZ ;  /* 0x000000ff00ff79a7 */ /* 0x0045e200081004ff */
[----:B---3--:R-:W-:Y:S11]  /*3c10*/  LOP3.LUT P3, RZ, R22, 0x1, RZ, 0xc0, !PT ;  /* 0x0000000116ff7812 */ /* 0x008ff6000786c0ff */
[----:B------:R-:W-:Y:S02]  /*3c20*/  @!UPT UIADD3 URZ, UPT, UPT, URZ, URZ, URZ ;  /* 0x000000fffffff290 */ /* 0x000fe4000fffe0ff */
[----:B------:R-:W-:Y:S02]  /*3c30*/  @P3 MOV R11, R20 ;  /* 0x00000014000b3202 */ /* 0x000fe40000000f00 */
[----:B------:R-:W-:Y:S01]  /*3c40*/  @P3 LOP3.LUT R10, R21, 0xffff, RZ, 0xc0, !PT ;  /* 0x0000ffff150a3812 */ /* 0x000fe200078ec0ff */
[----:B--2---:R-:W-:Y:S06]  /*3c50*/  @!P0 BRA `(.L_x_69) ;  /* 0x0000000000a48947 */ /* 0x004fec0003800000 */
[-C--:B-1----:R-:W-:Y:S01]  /*3c60*/  IMAD.HI.U32 R0, R19, R7.reuse, RZ ;  /* 0x0000000713007227 */ /* 0x082fe200078e00ff */
[----:B------:R-:W-:Y:S02]  /*3c70*/  ISETP.NE.AND P0, PT, R6, 0x1, PT ;  /* 0x000000010600780c */ /* 0x000fe40003f05270 */
[----:B------:R-:W-:Y:S01]  /*3c80*/  ISETP.NE.AND P2, PT, R26, 0x1, PT ;  /* 0x000000011a00780c */ /* 0x000fe20003f45270 */
[----:B----4-:R-:W-:Y:S01]  /*3c90*/  IMAD.HI.U32 R9, R24, R16, RZ ;  /* 0x0000001018097227 */ /* 0x010fe200078e00ff */
[----:B------:R-:W-:Y:S02]  /*3ca0*/  SHF.R.U32.HI R0, RZ, R18, R0 ;  /* 0x00000012ff007219 */ /* 0x000fe40000011600 */
[----:B------:R-:W-:Y:S01]  /*3cb0*/  ISETP.NE.AND P4, PT, R3, 0x1, PT ;  /* 0x000000010300780c */ /* 0x000fe20003f85270 */
[----:B------:R-:W-:Y:S01]  /*3cc0*/  IMAD.HI.U32 R13, R10, R7, RZ ;  /* 0x000000070a0d7227 */ /* 0x000fe200078e00ff */
[----:B------:R-:W-:Y:S02]  /*3cd0*/  SHF.R.U32.HI R9, RZ, R17, R9 ;  /* 0x00000011ff097219 */ /* 0x000fe40000011609 */
[----:B------:R-:W-:Y:S01]  /*3ce0*/  SEL R0, R19, R0, !P0 ;  /* 0x0000000013007207 */ /* 0x000fe20004000000 */
[----:B------:R-:W-:Y:S01]  /*3cf0*/  IMAD.HI.U32 R12, R11, R16, RZ ;  /* 0x000000100b0c7227 */ /* 0x000fe200078e00ff */
[----:B------:R-:W-:Y:S03]  /*3d00*/  SEL R9, R24, R9, !P4 ;  /* 0x0000000918097207 */ /* 0x000fe60006000000 */
[-C--:B------:R-:W-:Y:S01]  /*3d10*/  IMAD.HI.U32 R8, R0, R4.reuse, RZ ;  /* 0x0000000400087227 */ /* 0x080fe200078e00ff */
[----:B------:R-:W-:Y:S03]  /*3d20*/  SHF.R.U32.HI R12, RZ, R17, R12 ;  /* 0x00000011ff0c7219 */ /* 0x000fe6000001160c */
[----:B------:R-:W-:Y:S01]  /*3d30*/  IMAD.HI.U32 R2, R9, R4, RZ ;  /* 0x0000000409027227 */ /* 0x000fe200078e00ff */
[-C--:B------:R-:W-:Y:S02]  /*3d40*/  @P2 SHF.R.U32.HI R0, RZ, R5.reuse, R8 ;  /* 0x00000005ff002219 */ /* 0x080fe40000011608 */
[----:B------:R-:W-:Y:S02]  /*3d50*/  SHF.R.U32.HI R8, RZ, R18, R13 ;  /* 0x00000012ff087219 */ /* 0x000fe4000001160d */
[----:B------:R-:W-:Y:S01]  /*3d60*/  @P2 SHF.R.U32.HI R9, RZ, R5, R2 ;  /* 0x00000005ff092219 */ /* 0x000fe20000011602 */
[----:B------:R-:W-:Y:S01]  /*3d70*/  IMAD R0, R26, R0, RZ ;  /* 0x000000001a007224 */ /* 0x000fe200078e02ff */
[----:B------:R-:W-:Y:S02]  /*3d80*/  SEL R8, R10, R8, !P0 ;  /* 0x000000080a087207 */ /* 0x000fe40004000000 */
[----:B------:R-:W-:Y:S01]  /*3d90*/  SEL R2, R11, R12, !P4 ;  /* 0x0000000c0b027207 */ /* 0x000fe20006000000 */
[----:B------:R-:W-:Y:S01]  /*3da0*/  IMAD R12, R26, R9, RZ ;  /* 0x000000091a0c7224 */ /* 0x000fe200078e02ff */
[C---:B------:R-:W-:Y:S01]  /*3db0*/  ISETP.GE.AND P0, PT, R8.reuse, R0, PT ;  /* 0x000000000800720c */ /* 0x040fe20003f06270 */
[----:B------:R-:W-:Y:S03]  /*3dc0*/  IMAD.HI.U32 R0, R8, R4, RZ ;  /* 0x0000000408007227 */ /* 0x000fe600078e00ff */
[----:B------:R-:W-:Y:S02]  /*3dd0*/  ISETP.GE.OR P0, PT, R2, R12, P0 ;  /* 0x0000000c0200720c */ /* 0x000fe40000706670 */
[-C--:B------:R-:W-:Y:S04]  /*3de0*/  SHF.R.U32.HI R0, RZ, R5.reuse, R0 ;  /* 0x00000005ff007219 */ /* 0x080fe80000011600 */
[----:B------:R-:W-:Y:S05]  /*3df0*/  SEL R13, R8, R0, !P2 ;  /* 0x00000000080d7207 */ /* 0x000fea0005000000 */
[----:B------:R-:W-:Y:S02]  /*3e00*/  IMAD.MOV R12, RZ, RZ, -R13 ;  /* 0x000000ffff0c7224 */ /* 0x000fe400078e0a0d */
[----:B------:R-:W-:Y:S04]  /*3e10*/  @!P0 IMAD.HI.U32 R0, R2, R4, RZ ;  /* 0x0000000402008227 */ /* 0x000fe800078e00ff */
[----:B------:R-:W-:Y:S01]  /*3e20*/  IMAD R12, R26, R12, R8 ;  /* 0x0000000c1a0c7224 */ /* 0x000fe200078e0208 */
[----:B------:R-:W-:Y:S04]  /*3e30*/  @!P0 SHF.R.U32.HI R0, RZ, R5, R0 ;  /* 0x00000005ff008219 */ /* 0x000fe80000011600 */
[----:B------:R-:W-:Y:S04]  /*3e40*/  @!P0 SEL R0, R2, R0, !P2 ;  /* 0x0000000002008207 */ /* 0x000fe80005000000 */
[----:B------:R-:W-:Y:S01]  /*3e50*/  @!P0 IADD3 R13, PT, PT, R13, -R0, RZ ;  /* 0x800000000d0d8210 */ /* 0x000fe20007ffe0ff */
[----:B------:R-:W-:Y:S01]  /*3e60*/  @!P0 IMAD R0, R9, R12, R0 ;  /* 0x0000000c09008224 */ /* 0x000fe200078e0200 */
[----:B------:R-:W-:Y:S01]  /*3e70*/  IADD3 R9, PT, PT, -R8, RZ, RZ ;  /* 0x000000ff08097210 */ /* 0x000fe20007ffe1ff */
[--C-:B------:R-:W-:Y:S02]  /*3e80*/  IMAD.MOV R12, RZ, RZ, -R2.reuse ;  /* 0x000000ffff0c7224 */ /* 0x100fe400078e0a02 */
[----:B------:R-:W-:Y:S02]  /*3e90*/  @!P0 IMAD R8, R13, R26, R2 ;  /* 0x0000001a0d088224 */ /* 0x000fe400078e0202 */
[----:B------:R-:W-:Y:S02]  /*3ea0*/  @!P0 IMAD.MOV.U32 R2, RZ, RZ, R0 ;  /* 0x000000ffff028224 */ /* 0x000fe400078e0000 */
[----:B------:R-:W-:Y:S02]  /*3eb0*/  IMAD R11, R3, R12, R11 ;  /* 0x0000000c030b7224 */ /* 0x000fe400078e020b */
[----:B------:R-:W-:Y:S02]  /*3ec0*/  IMAD R10, R6, R9, R10 ;  /* 0x00000009060a7224 */ /* 0x000fe400078e020a */
[----:B------:R-:W-:Y:S02]  /*3ed0*/  IMAD R11, R2, R3, R11 ;  /* 0x00000003020b7224 */ /* 0x000fe400078e020b */
[----:B------:R-:W-:Y:S02]  /*3ee0*/  IMAD R10, R8, R6, R10 ;  /* 0x00000006080a7224 */ /* 0x000fe400078e020a */
.L_x_69:
[----:B------:R-:W-:Y:S05]  /*3ef0*/  BRA.U UP1, `(.L_x_70) ;  /* 0x0000000101107547 */ /* 0x000fea000b800000 */
[----:B------:R-:W-:Y:S04]  /*3f00*/  MOV R2, UR6 ;  /* 0x0000000600027c02 */ /* 0x000fe80008000f00 */
[----:B------:R-:W-:Y:S04]  /*3f10*/  SHF.L.U32 R2, R2, 0x1f, RZ ;  /* 0x0000001f02027819 */ /* 0x000fe800000006ff */
[----:B------:R-:W2:Y:S02]  /*3f20*/  SYNCS.PHASECHK.TRANS64.TRYWAIT P0, [UR7+0x78], R2 ;  /* 0x00007802ff0075a7 */ /* 0x000ea40008001107 */
[----:B--2---:R-:W-:Y:S05]  /*3f30*/  @!P0 BRA `(.L_x_71) ;  /* 0x0000003000e88947 */ /* 0x004fea0003800000 */
.L_x_70:
[----:B------:R-:W-:Y:S02]  /*3f40*/  R2UR UR11, R15 ;  /* 0x000000000f0b72ca */ /* 0x000fe400000e0000 */
[----:B------:R-:W-:Y:S02]  /*3f50*/  R2UR UR10, R14 ;  /* 0x000000000e0a72ca */ /* 0x000fe400000e0000 */
[----:B------:R-:W-:Y:S04]  /*3f60*/  ISETP.NE.U32.AND P2, PT, RZ, UR4, PT ;  /* 0x00000004ff007c0c */ /* 0x000fe8000bf45070 */
[----:B------:R-:W-:Y:S05]  /*3f70*/  ISETP.NE.AND.EX P2, PT, RZ, UR5, PT, P2 ;  /* 0x00000005ff007c0c */ /* 0x000fea000bf45320 */
[----:B------:R-:W-:Y:S02]  /*3f80*/  USHF.L.U32 UR11, UR11, 0x6, URZ ;  /* 0x000000060b0b7899 */ /* 0x000fe400080006ff */
[----:B------:R-:W-:Y:S01]  /*3f90*/  USHF.L.U32 UR10, UR10, 0x6, URZ ;  /* 0x000000060a0a7899 */ /* 0x000fe200080006ff */
[----:B------:R-:W-:Y:S11]  /*3fa0*/  BRA.U !UP4, `(.L_x_72) ;  /* 0x000000010c347547 */ /* 0x000ff6000b800000 */
[----:B------:R-:W-:Y:S01]  /*3fb0*/  UPLOP3.LUT UP0, UPT, UPT, UPT, UP3, 0x80, 0x8 ;  /* 0x000000000008789c */ /* 0x000fe20003f0f030 */
[----:B--2---:R-:W-:Y:S02]  /*3fc0*/  HFMA2 R0, -RZ, RZ, 0, 5.9604644775390625e-08 ;  /* 0x00000001ff007431 */ /* 0x004fe400000001ff */
[----:B------:R-:W-:Y:S03]  /*3fd0*/  IMAD.MOV.U32 R64, RZ, RZ, 0x1 ;  /* 0x00000001ff407424 */ /* 0x000fe600078e00ff */
[----:B------:R-:W-:Y:S05]  /*3fe0*/  PLOP3.LUT P0, PT, PT, PT, UP0, 0x80, 0x8 ;  /* 0x000000000008781c */ /* 0x000fea0003f0f008 */
[----:B------:R-:W2:Y:S01]  /*3ff0*/  @UP0 LDCU.64 UR14, c[0x0][0x888] ;  /* 0x00011100ff0e07ac */ /* 0x000ea20008000a00 */
[----:B------:R-:W-:Y:S07]  /*4000*/  @UP0 UIMAD UR8, UR36, UR4, URZ ;  /* 0x00000004240802a4 */ /* 0x000fee000f8e02ff */
[----:B------:R-:W-:Y:S01]  /*4010*/  @!P0 PRMT R64, R0, 0x7610, R64 ;  /* 0x0000761000408816 */ /* 0x000fe20000000040 */
[----:B--2---:R-:W-:Y:S03]  /*4020*/  @UP0 UIMAD.WIDE UR14, UR8, 0x4, UR14 ;  /* 0x00000004080e08a5 */ /* 0x004fe6000f8e020e */
[----:B------:R-:W2:Y:S03]  /*4030*/  @!UP0 LDCU UR8, c[0x0][0x880] ;  /* 0x00011000ff0887ac */ /* 0x000ea60008000800 */
[----:B------:R-:W-:Y:S01]  /*4040*/  IMAD.U32 R8, RZ, RZ, UR14 ;  /* 0x0000000eff087e24 */ /* 0x000fe2000f8e00ff */
[----:B------:R-:W-:Y:S05]  /*4050*/  MOV R9, UR15 ;  /* 0x0000000f00097c02 */ /* 0x000fea0008000f00 */
[----:B-----5:R3:W5:Y:S02]  /*4060*/  @P0 LDG.E R35, desc[UR46][R8.64] ;  /* 0x0000002e08230981 */ /* 0x020764000c1e1900 */
[----:B--23--:R-:W-:Y:S07]  /*4070*/  @!P0 IMAD.U32 R35, RZ, RZ, UR8 ;  /* 0x00000008ff238e24 */ /* 0x00cfee000f8e00ff */
.L_x_72:
[----:B-----5:R-:W-:Y:S01]  /*4080*/  @!P2 FSETP.EQ.AND P0, PT, R35, RZ, PT ;  /* 0x000000ff2300a20b */ /* 0x020fe20003f02000 */
[----:B------:R-:W-:Y:S01]  /*4090*/  @!UPT UIADD3 URZ, UPT, UPT, URZ, URZ, URZ ;  /* 0x000000fffffff290 */ /* 0x000fe2000fffe0ff */
[----:B------:R-:W-:Y:S11]  /*40a0*/  @!P2 BRA `(.L_x_73) ;  /* 0x000000000014a947 */ /* 0x000ff60003800000 */
[----:B------:R-:W-:Y:S02]  /*40b0*/  LOP3.LUT P2, RZ, R64, 0xff, RZ, 0xc0, !PT ;  /* 0x000000ff40ff7812 */ /* 0x000fe4000784c0ff */
[----:B------:R-:W-:Y:S04]  /*40c0*/  PLOP3.LUT P0, PT, PT, PT, UP0, 0x80, 0x8 ;  /* 0x000000000008781c */ /* 0x000fe80003f0f008 */
[----:B------:R-:W-:Y:S07]  /*40d0*/  PLOP3.LUT P0, PT, P0, PT, PT, 0x8, 0x80 ;  /* 0x000000000080781c */ /* 0x000fee000070e170 */
[----:B------:R-:W-:Y:S11]  /*40e0*/  @P2 FSETP.EQ.AND P0, PT, R35, RZ, PT ;  /* 0x000000ff2300220b */ /* 0x000ff60003f02000 */
[----:B------:R-:W-:Y:S02]  /*40f0*/  @!UPT UIADD3 URZ, UPT, UPT, URZ, URZ, URZ ;  /* 0x000000fffffff290 */ /* 0x000fe4000fffe0ff */
.L_x_73:
[----:B------:R-:W-:Y:S01]  /*4100*/  ULEA UR15, UR13, UR7, 0x3 ;  /* 0x000000070d0f7291 */ /* 0x000fe2000f8e18ff */
[----:B------:R-:W-:Y:S02]  /*4110*/  SHF.L.U32 R9, R32, 0x1f, RZ ;  /* 0x0000001f20097819 */ /* 0x000fe400000006ff */
[----:B------:R-:W-:Y:S04]  /*4120*/  ELECT P4, URZ, PT ;  /* 0x0000000000ff782f */ /* 0x000fe80003880000 */
[----:B------:R-:W-:Y:S02]  /*4130*/  PLOP3.LUT P4, PT, P0, P4, PT, 0xf2, 0x2f ;  /* 0x00000000002f781c */ /* 0x000fe40000789e72 */
[----:B------:R-:W3:Y:S11]  /*4140*/  SYNCS.PHASECHK.TRANS64.TRYWAIT P2, [UR15+0x58], R9 ;  /* 0x00005809ff0075a7 */ /* 0x000ef6000804110f */
[----:B-1----:R-:W-:Y:S05]  /*4150*/  @!P4 IADD3 R8, P0, PT, R30, 0x580, RZ ;  /* 0x000005801e08c810 */ /* 0x002fea0007f1e0ff */
[----:B--2---:R-:W-:Y:S01]  /*4160*/  @!P4 IMAD.X R2, RZ, RZ, R31, P0 ;  /* 0x000000ffff02c224 */ /* 0x004fe200000e061f */
[----:B---3--:R-:W-:Y:S07]  /*4170*/  @!P2 BRA `(.L_x_74) ;  /* 0x000000300070a947 */ /* 0x008fee0003800000 */
.L_x_145:
[----:B------:R-:W2:Y:S01]  /*4180*/  LDC.64 R12, c[0x0][0xb18] ;  /* 0x0002c600ff0c7b82 */ /* 0x000ea20000000a00 */
[----:B------:R-:W-:Y:S01]  /*4190*/  @!P4 R2UR UR8, R2 ;  /* 0x000000000208c2ca */ /* 0x000fe200000e0000 */
[----:B------:R-:W-:Y:S01]  /*41a0*/  VOTEU.ALL UP2, P4 ;  /* 0x0000000000ff7886 */ /* 0x000fe20002040000 */
[----:B------:R-:W-:Y:S01]  /*41b0*/  @!P4 R2UR UR9, R8 ;  /* 0x000000000809c2ca */ /* 0x000fe200000e0000 */
[----:B------:R-:W-:Y:S01]  /*41c0*/  VOTEU.ALL UP1, P4 ;  /* 0x0000000000ff7886 */ /* 0x000fe20002020000 */
[----:B-1----:R-:W-:Y:S03]  /*41d0*/  @!P4 IMAD.MOV.U32 R0, RZ, RZ, 0x2000 ;  /* 0x00002000ff00c424 */ /* 0x002fe600078e00ff */
[----:B------:R-:W1:Y:S01]  /*41e0*/  @!P1 LDC R2, c[0x0][0xb0c] ;  /* 0x0002c300ff029b82 */ /* 0x000e620000000800 */
[----:B------:R-:W-:Y:S01]  /*41f0*/  UMOV UR20, 0x0 ;  /* 0x0000000000147882 */ /* 0x000fe20000000000 */
[----:B------:R-:W-:Y:S01]  /*4200*/  UMOV UR21, 0x10000000 ;  /* 0x1000000000157882 */ /* 0x000fe20000000000 */
[----:B------:R-:W-:Y:S01]  /*4210*/  UMOV UR12, UR36 ;  /* 0x00000024000c7c82 */ /* 0x000fe20008000000 */
[----:B------:R-:W-:Y:S01]  /*4220*/  UIADD3 UR14, UPT, UPT, UR13, 0x1, URZ ;  /* 0x000000010d0e7890 */ /* 0x000fe2000fffe0ff */
[----:B------:R-:W-:Y:S01]  /*4230*/  @P3 SHF.R.U32.HI R27, RZ, 0x10, R21 ;  /* 0x00000010ff1b3819 */ /* 0x000fe20000011615 */
[----:B------:R-:W-:Y:S02]  /*4240*/  VIADD R29, R29, 0x1 ;  /* 0x000000011d1d7836 */ /* 0x000fe40000000000 */
[----:B------:R-:W-:Y:S01]  /*4250*/  IMAD.U32 R9, RZ, RZ, UR8 ;  /* 0x00000008ff097e24 */ /* 0x000fe2000f8e00ff */
[----:B------:R-:W-:Y:S01]  /*4260*/  @!UP2 ULEA UR8, UR13, UR7, 0xd ;  /* 0x000000070d08a291 */ /* 0x000fe2000f8e68ff */
[----:B------:R-:W-:Y:S01]  /*4270*/  IMAD.U32 R8, RZ, RZ, UR9 ;  /* 0x00000009ff087e24 */ /* 0x000fe2000f8e00ff */
[----:B------:R-:W-:Y:S02]  /*4280*/  UIADD3 UR9, UPT, UPT, UR15, 0x40, URZ ;  /* 0x000000400f097890 */ /* 0x000fe4000fffe0ff */
[----:B------:R-:W-:Y:S01]  /*4290*/  @!P4 R2UR UR19, R9 ;  /* 0x000000000913c2ca */ /* 0x000fe200000e0000 */
[----:B------:R-:W-:Y:S01]  /*42a0*/  @!UP2 UIADD3 UR8, UPT, UPT, UR8, 0x400, URZ ;  /* 0x000004000808a890 */ /* 0x000fe2000fffe0ff */
[----:B------:R-:W-:Y:S01]  /*42b0*/  @!P4 R2UR UR18, R8 ;  /* 0x000000000812c2ca */ /* 0x000fe200000e0000 */
[----:B------:R-:W-:Y:S01]  /*42c0*/  UISETP.NE.AND UP5, UPT, UR14, 0x3, UPT ;  /* 0x000000030e00788c */ /* 0x000fe2000bfa5270 */
[----:B------:R-:W3:Y:S01]  /*42d0*/  LDC.64 R8, c[0x0][0xb10] ;  /* 0x0002c400ff087b82 */ /* 0x000ee20000000a00 */
[----:B------:R-:W-:Y:S02]  /*42e0*/  UPRMT UR16, UR37, 0x654, UR9 ;  /* 0x0000065425107896 */ /* 0x000fe40008000009 */
[----:B------:R-:W-:Y:S02]  /*42f0*/  USEL UR17, URZ, 0x1, UP5 ;  /* 0x00000001ff117887 */ /* 0x000fe4000a800000 */
[----:B------:R-:W-:Y:S04]  /*4300*/  USEL UR14, UR14, URZ, UP5 ;  /* 0x000000ff0e0e7287 */ /* 0x000fe8000a800000 */
[----:B------:R-:W-:Y:S01]  /*4310*/  ULEA UR13, UR14, UR7, 0x3 ;  /* 0x000000070e0d7291 */ /* 0x000fe2000f8e18ff */
[----:B------:R-:W-:Y:S01]  /*4320*/  LOP3.LUT R32, R32, UR17, RZ, 0x3c, !PT ;  /* 0x0000001120207c12 */ /* 0x000fe2000f8e3cff */
[----:B------:R1:W-:Y:S01]  /*4330*/  @!UP1 UTMALDG.3D [UR8], [UR18], desc[UR20] ;  /* 0x00001408120095b4 */ /* 0x0003e20008011000 */
[----:B------:R5:W-:Y:S02]  /*4340*/  @!P4 SYNCS.ARRIVE.TRANS64.RED.A0TR RZ, [UR15+0x40], R0 ;  /* 0x00004000ffffc9a7 */ /* 0x000be4000830040f */
[----:B------:R-:W-:Y:S01]  /*4350*/  SHF.L.U32 R14, R32, 0x1f, RZ ;  /* 0x0000001f200e7819 */ /* 0x000fe200000006ff */
[C---:B---3--:R-:W-:Y:S01]  /*4360*/  @!P1 IMAD.HI.U32 R8, R11.reuse, R8, RZ ;  /* 0x000000080b089227 */ /* 0x048fe200078e00ff */
[----:B--2---:R-:W-:Y:S02]  /*4370*/  @!P1 ISETP.NE.AND P0, PT, R12, 0x1, PT ;  /* 0x000000010c00980c */ /* 0x004fe40003f05270 */
[----:B-1----:R-:W-:Y:S01]  /*4380*/  @!P1 ISETP.NE.AND P2, PT, R2, 0x1, PT ;  /* 0x000000010200980c */ /* 0x002fe20003f45270 */
[----:B------:R-:W-:Y:S01]  /*4390*/  SYNCS.ARRIVE.TRANS64.RED.A1T0 RZ, [UR16], RZ ;  /* 0x000000ffffff79a7 */ /* 0x000fe20008100410 */
[C---:B------:R-:W-:Y:S01]  /*43a0*/  @!P1 IMAD.HI.U32 R13, R10.reuse, R13, RZ ;  /* 0x0000000d0a0d9227 */ /* 0x040fe200078e00ff */
[----:B------:R-:W-:Y:S04]  /*43b0*/  @!P1 SHF.R.U32.HI R8, RZ, R9, R8 ;  /* 0x00000009ff089219 */ /* 0x000fe80000011608 */
[----:B------:R-:W-:Y:S01]  /*43c0*/  @!P1 SEL R8, R11, R8, !P2 ;  /* 0x000000080b089207 */ /* 0x000fe20005000000 */
[----:B------:R-:W1:Y:S01]  /*43d0*/  SYNCS.PHASECHK.TRANS64.TRYWAIT P5, [UR13+0x58], R14 ;  /* 0x0000580eff0075a7 */ /* 0x000e6200080a110d */
[----:B-----5:R-:W2:Y:S02]  /*43e0*/  @!P1 LDC R0, c[0x0][0xb20] ;  /* 0x0002c800ff009b82 */ /* 0x020ea40000000800 */
[----:B--2---:R-:W-:Y:S04]  /*43f0*/  @!P1 SHF.R.U32.HI R0, RZ, R0, R13 ;  /* 0x00000000ff009219 */ /* 0x004fe8000001160d */
[----:B------:R-:W-:Y:S05]  /*4400*/  @!P1 SEL R9, R10, R0, !P0 ;  /* 0x000000000a099207 */ /* 0x000fea0004000000 */
[----:B------:R-:W-:Y:S02]  /*4410*/  @!P1 IMAD.IADD R0, R9, 0x1, -R8 ;  /* 0x0000000109009824 */ /* 0x000fe400078e0a08 */
[----:B------:R-:W-:Y:S02]  /*4420*/  @!P1 IMAD.IADD R8, R8, 0x1, -R9 ;  /* 0x0000000108089824 */ /* 0x000fe400078e0a09 */
[----:B------:R-:W-:Y:S02]  /*4430*/  @!P1 IMAD R11, R0, R2, R11 ;  /* 0x00000002000b9224 */ /* 0x000fe400078e020b */
[----:B------:R-:W-:Y:S01]  /*4440*/  @!P1 IMAD R10, R8, R12, R10 ;  /* 0x0000000c080a9224 */ /* 0x000fe200078e020a */
[----:B-1----:R-:W-:Y:S06]  /*4450*/  @!P5 BRA `(.L_x_75) ;  /* 0x0000002c00d0d947 */ /* 0x002fec0003800000 */
.L_x_147:
[----:B------:R-:W-:Y:S01]  /*4460*/  @!P4 IADD3 R2, P0, PT, R30, 0x580, RZ ;  /* 0x000005801e02c810 */ /* 0x000fe20007f1e0ff */
[----:B------:R-:W-:Y:S01]  /*4470*/  UMOV UR18, 0x0 ;  /* 0x0000000000127882 */ /* 0x000fe20000000000 */
[----:B------:R-:W-:Y:S01]  /*4480*/  UMOV UR19, 0x10000000 ;  /* 0x1000000000137882 */ /* 0x000fe20000000000 */
[----:B------:R-:W-:Y:S01]  /*4490*/  VOTEU.ALL UP1, P4 ;  /* 0x0000000000ff7886 */ /* 0x000fe20002020000 */
[----:B------:R-:W-:Y:S01]  /*44a0*/  @!P4 R2UR UR9, R2 ;  /* 0x000000000209c2ca */ /* 0x000fe200000e0000 */
[----:B-1----:R-:W-:Y:S01]  /*44b0*/  @!P4 IMAD.X R0, RZ, RZ, R31, P0 ;  /* 0x000000ffff00c224 */ /* 0x002fe200000e061f */
[----:B------:R-:W-:Y:S01]  /*44c0*/  UMOV UR12, UR36 ;  /* 0x00000024000c7c82 */ /* 0x000fe20008000000 */
[----:B------:R-:W-:Y:S01]  /*44d0*/  @P3 R2UR UR36, R27 ;  /* 0x000000001b2432ca */ /* 0x000fe200000e0000 */
[----:B------:R-:W-:Y:S01]  /*44e0*/  @!UP1 ULEA UR15, UR14, UR7, 0xd ;  /* 0x000000070e0f9291 */ /* 0x000fe2000f8e68ff */
[----:B------:R-:W-:Y:S01]  /*44f0*/  ISETP.NE.AND P0, PT, R29, 0x2, PT ;  /* 0x000000021d00780c */ /* 0x000fe20003f05270 */
[----:B------:R-:W-:Y:S01]  /*4500*/  @!UP1 UIADD3 UR10, UPT, UPT, UR10, 0x20, URZ ;  /* 0x000000200a0a9890 */ /* 0x000fe2000fffe0ff */
[----:B------:R-:W-:Y:S01]  /*4510*/  @!P4 R2UR UR8, R0 ;  /* 0x000000000008c2ca */ /* 0x000fe200000e0000 */
[----:B------:R-:W-:Y:S01]  /*4520*/  IMAD.IADD R14, R10, 0x1, R62 ;  /* 0x000000010a0e7824 */ /* 0x000fe200078e023e */
[----:B------:R-:W-:Y:S01]  /*4530*/  SEL R0, RZ, 0x1, P0 ;  /* 0x00000001ff007807 */ /* 0x000fe20000000000 */
[----:B------:R-:W-:Y:S01]  /*4540*/  IMAD.IADD R15, R11, 0x1, R63 ;  /* 0x000000010b0f7824 */ /* 0x000fe200078e023f */
[----:B------:R-:W-:Y:S02]  /*4550*/  SEL R29, R29, RZ, P0 ;  /* 0x000000ff1d1d7207 */ /* 0x000fe40000000000 */
[----:B------:R-:W-:Y:S01]  /*4560*/  IMAD.U32 R8, RZ, RZ, UR9 ;  /* 0x00000009ff087e24 */ /* 0x000fe2000f8e00ff */
[----:B------:R-:W-:Y:S01]  /*4570*/  UIADD3 UR9, UPT, UPT, UR13, 0x40, URZ ;  /* 0x000000400d097890 */ /* 0x000fe2000fffe0ff */
[----:B------:R-:W-:Y:S03]  /*4580*/  LOP3.LUT R28, R28, R0, RZ, 0x3c, !PT ;  /* 0x000000001c1c7212 */ /* 0x000fe600078e3cff */
[----:B------:R-:W-:Y:S02]  /*4590*/  @!P4 R2UR UR16, R8 ;  /* 0x000000000810c2ca */ /* 0x000fe400000e0000 */
[----:B------:R-:W-:Y:S01]  /*45a0*/  IMAD.U32 R9, RZ, RZ, UR8 ;  /* 0x00000008ff097e24 */ /* 0x000fe2000f8e00ff */
[----:B------:R-:W-:Y:S01]  /*45b0*/  @!UP1 UIADD3 UR8, UPT, UPT, UR15, 0x400, URZ ;  /* 0x000004000f089890 */ /* 0x000fe2000fffe0ff */
[----:B------:R-:W-:Y:S01]  /*45c0*/  VOTEU.ALL UP1, P4 ;  /* 0x0000000000ff7886 */ /* 0x000fe20002020000 */
[----:B------:R-:W-:Y:S02]  /*45d0*/  UPRMT UR15, UR37, 0x654, UR9 ;  /* 0x00000654250f7896 */ /* 0x000fe40008000009 */
[----:B------:R-:W-:Y:S11]  /*45e0*/  @!P4 R2UR UR17, R9 ;  /* 0x000000000911c2ca */ /* 0x000ff600000e0000 */
[----:B------:R-:W-:Y:S02]  /*45f0*/  @!UPT UIADD3 URZ, UPT, UPT, URZ, URZ, URZ ;  /* 0x000000fffffff290 */ /* 0x000fe4000fffe0ff */
[----:B------:R2:W-:Y:S01]  /*4600*/  @!UP1 UTMALDG.3D [UR8], [UR16], desc[UR18] ;  /* 0x00001208100095b4 */ /* 0x0005e20008011000 */
[----:B------:R2:W-:Y:S01]  /*4610*/  @!P4 SYNCS.ARRIVE.TRANS64.RED.A0TR RZ, [UR13+0x40], R25 ;  /* 0x00004019ffffc9a7 */ /* 0x0005e2000830040d */
[----:B------:R-:W-:Y:S04]  /*4620*/  UIADD3 UR13, UPT, UPT, UR14, 0x1, URZ ;  /* 0x000000010e0d7890 */ /* 0x000fe8000fffe0ff */
[----:B------:R-:W-:Y:S04]  /*4630*/  UISETP.NE.AND UP1, UPT, UR13, 0x3, UPT ;  /* 0x000000030d00788c */ /* 0x000fe8000bf25270 */
[----:B------:R-:W-:Y:S02]  /*4640*/  USEL UR14, URZ, 0x1, UP1 ;  /* 0x00000001ff0e7887 */ /* 0x000fe40008800000 */
[----:B------:R-:W-:Y:S02]  /*4650*/  USEL UR13, UR13, URZ, UP1 ;  /* 0x000000ff0d0d7287 */ /* 0x000fe40008800000 */
[----:B------:R-:W-:Y:S02]  /*4660*/  UPLOP3.LUT UP1, UPT, UPT, UPT, UPT, 0x80, 0x8 ;  /* 0x000000000008789c */ /* 0x000fe40003f2f070 */
[----:B------:R-:W-:Y:S01]  /*4670*/  LOP3.LUT R32, R32, UR14, RZ, 0x3c, !PT ;  /* 0x0000000e20207c12 */ /* 0x000fe2000f8e3cff */
[----:B------:R-:W-:Y:S01]  /*4680*/  SYNCS.ARRIVE.TRANS64.RED.A1T0 RZ, [UR15], RZ ;  /* 0x000000ffffff79a7 */ /* 0x000fe2000810040f */
[----:B------:R-:W-:Y:S07]  /*4690*/  @P3 BRA `(.L_x_76) ;  /* 0xfffffff4001c3947 */ /* 0x000fee000383ffff */
[----:B------:R-:W-:Y:S01]  /*46a0*/  UIADD3 UR7, UPT, UPT, UR7, 0x58, URZ ;  /* 0x0000005807077890 */ /* 0x000fe2000fffe0ff */
[----:B------:R-:W-:-:S03]  /*46b0*/  SHF.L.U32 R2, R32, 0x1f, RZ ;  /* 0x0000001f20027819 */ /* 0x000fc600000006ff */
[----:B------:R-:W-:-:S09]  /*46c0*/  ULEA UR4, UR13, UR7, 0x3 ;  /* 0x000000070d047291 */ /* 0x000fd2000f8e18ff */
[----:B------:R-:W1:Y:S02]  /*46d0*/  SYNCS.PHASECHK.TRANS64.TRYWAIT P0, [UR4], R2 ;  /* 0x00000002ff0075a7 */ /* 0x000e640008001104 */
[----:B-1----:R-:W-:Y:S05]  /*46e0*/  @!P0 BRA `(.L_x_77) ;  /* 0x0000002c00448947 */ /* 0x002fea0003800000 */
.L_x_149:
        /* <DEDUP_REMOVED lines=9> */
.L_x_151:
[----:B------:R-:W-:-:S04]  /*4780*/  UIADD3 UR5, UPT, UPT, UR5, 0x1, URZ ;  /* 0x0000000105057890 */ /* 0x000fc8000fffe0ff */
[----:B------:R-:W-:-:S04]  /*4790*/  UISETP.NE.AND UP0, UPT, UR5, 0x3, UPT ;  /* 0x000000030500788c */ /* 0x000fc8000bf05270 */
[----:B------:R-:W-:Y:S02]  /*47a0*/  USEL UR4, URZ, 0x1, UP0 ;  /* 0x00000001ff047887 */ /* 0x000fe40008000000 */
[----:B------:R-:W-:-:S04]  /*47b0*/  USEL UR5, UR5, URZ, UP0 ;  /* 0x000000ff05057287 */ /* 0x000fc80008000000 */
[----:B------:R-:W-:Y:S01]  /*47c0*/  ULEA UR5, UR5, UR7, 0x3 ;  /* 0x0000000705057291 */ /* 0x000fe2000f8e18ff */
[----:B-1----:R-:W-:-:S04]  /*47d0*/  LOP3.LUT R2, R32, UR4, RZ, 0x3c, !PT ;  /* 0x0000000420027c12 */ /* 0x002fc8000f8e3cff */
[----:B------:R-:W-:Y:S01]  /*47e0*/  SHF.L.U32 R2, R2, 0x1f, RZ ;  /* 0x0000001f02027819 */ /* 0x000fe200000006ff */
[----:B------:R-:W-:-:S07]  /*47f0*/  IMAD.U32 R0, RZ, RZ, UR5 ;  /* 0x00000005ff007e24 */ /* 0x000fce000f8e00ff */
.L_x_79:
[----:B-1----:R1:W3:Y:S02]  /*4800*/  SYNCS.PHASECHK.TRANS64.TRYWAIT P0, [R0+URZ], R2 ;  /* 0x00000002000075a7 */ /* 0x0022e400080011ff */
[----:B---3--:R-:W-:Y:S05]  /*4810*/  @!P0 NANOSLEEP.SYNCS 0x989680 ;  /* 0x009896800000895d */ /* 0x008fea0003900000 */
[----:B------:R-:W3:Y:S02]  /*4820*/  @!P0 SYNCS.PHASECHK.TRANS64 P0, [R0+URZ], R2 ;  /* 0x00000002000085a7 */ /* 0x000ee400080010ff */
[----:B--23--:R-:W-:Y:S05]  /*4830*/  @P0 EXIT ;  /* 0x000000000000094d */ /* 0x00cfea0003800000 */
[----:B------:R-:W-:Y:S05]  /*4840*/  BRA `(.L_x_79) ;  /* 0xfffffffc00ec7947 */ /* 0x000fea000383ffff */
.L_x_67:
[----:B------:R-:W-:-:S06]  /*4850*/  UISETP.GE.AND UP1, UPT, UR8, 0x4, UPT ;  /* 0x000000040800788c */ /* 0x000fcc000bf26270 */
[----:B------:R-:W-:-:S13]  /*4860*/  PLOP3.LUT P0, PT, PT, PT, UP1, 0x80, 0x8 ;  /* 0x000000000008781c */ /* 0x000fda0003f0f018 */
[----:B------:R-:W-:Y:S05]  /*4870*/  @!P0 EXIT ;  /* 0x000000000000894d */ /* 0x000fea0003800000 */
[----:B------:R-:W-:Y:S01]  /*4880*/  BAR.SYNC.DEFER_BLOCKING 0x6, 0xa0 ;  /* 0x0182800000007b1d */ /* 0x000fe20000010000 */
[C---:B------:R-:W-:Y:S01]  /*4890*/  IMAD.SHL.U32 R4, R75.reuse, 0x20, RZ ;  /* 0x000000204b047824 */ /* 0x040fe200078e00ff */
[C---:B------:R-:W-:Y:S01]  /*48a0*/  R2P PR, R75.reuse, 0x6 ;  /* 0x000000064b007804 */ /* 0x040fe20000000000 */
[C---:B------:R-:W-:Y:S02]  /*48b0*/  IMAD.SHL.U32 R68, R75.reuse, 0x4, RZ ;  /* 0x000000044b447824 */ /* 0x040fe400078e00ff */
[C---:B------:R-:W-:Y:S01]  /*48c0*/  IMAD.U32 R32, R75.reuse, 0x10000, RZ ;  /* 0x000100004b207824 */ /* 0x040fe200078e00ff */
[----:B------:R-:W-:Y:S02]  /*48d0*/  UMOV UR48, 0x400 ;  /* 0x0000040000307882 */ /* 0x000fe40000000000 */
[----:B------:R-:W1:Y:S01]  /*48e0*/  LDC R67, c[0x0][0x370] ;  /* 0x0000dc00ff437b82 */ /* 0x000e620000000800 */
[----:B------:R-:W-:Y:S01]  /*48f0*/  ULEA UR48, UR37, UR48, 0x18 ;  /* 0x0000003025307291 */ /* 0x000fe2000f8ec0ff */
[C---:B------:R-:W-:Y:S01]  /*4900*/  LOP3.LUT R3, R4.reuse, 0xe0, RZ, 0xc0, !PT ;  /* 0x000000e004037812 */ /* 0x040fe200078ec0ff */
[----:B------:R-:W-:Y:S01]  /*4910*/  IMAD.SHL.U32 R2, R75, 0x10, RZ ;  /* 0x000000104b027824 */ /* 0x000fe200078e00ff */
[----:B------:R-:W-:Y:S01]  /*4920*/  LOP3.LUT R4, R4, 0x100, RZ, 0xc0, !PT ;  /* 0x0000010004047812 */ /* 0x000fe200078ec0ff */
[----:B------:R-:W-:Y:S01]  /*4930*/  IMAD.MOV.U32 R74, RZ, RZ, 0x8 ;  /* 0x00000008ff4a7424 */ /* 0x000fe200078e00ff */
[----:B------:R-:W-:Y:S01]  /*4940*/  LOP3.LUT R68, R3, 0x1c, R68, 0xf8, !PT ;  /* 0x0000001c03447812 */ /* 0x000fe200078ef844 */
[----:B------:R-:W-:Y:S01]  /*4950*/  IMAD.MOV.U32 R73, RZ, RZ, 0x10 ;  /* 0x00000010ff497424 */ /* 0x000fe200078e00ff */
[----:B------:R-:W2:Y:S01]  /*4960*/  LDC R28, c[0x0][0xb0c] ;  /* 0x0002c300ff1c7b82 */ /* 0x000ea20000000800 */
[----:B------:R-:W-:Y:S01]  /*4970*/  SHF.R.U32.HI R3, RZ, 0x2, R75 ;  /* 0x00000002ff037819 */ /* 0x000fe2000001164b */
[----:B------:R-:W-:Y:S01]  /*4980*/  IMAD.MOV.U32 R31, RZ, RZ, RZ ;  /* 0x000000ffff1f7224 */ /* 0x000fe200078e00ff */
[----:B------:R-:W-:Y:S01]  /*4990*/  LOP3.LUT R32, R32, 0x600000, RZ, 0xc0, !PT ;  /* 0x0060000020207812 */ /* 0x000fe200078ec0ff */
[----:B------:R-:W-:Y:S01]  /*49a0*/  IMAD.MOV.U32 R72, RZ, RZ, RZ ;  /* 0x000000ffff487224 */ /* 0x000fe200078e00ff */
[----:B------:R-:W-:Y:S01]  /*49b0*/  LOP3.LUT R2, R4, 0x600, R2, 0xf8, !PT ;  /* 0x0000060004027812 */ /* 0x000fe200078ef802 */
[----:B------:R-:W-:Y:S01]  /*49c0*/  IMAD.MOV.U32 R78, RZ, RZ, RZ ;  /* 0x000000ffff4e7224 */ /* 0x000fe200078e00ff */
[----:B------:R-:W-:Y:S01]  /*49d0*/  LOP3.LUT R68, R68, 0x4, R3, 0x78, !PT ;  /* 0x0000000444447812 */ /* 0x000fe200078e7803 */
[----:B------:R-:W4:Y:S01]  /*49e0*/  LDC R65, c[0x0][0xb20] ;  /* 0x0002c800ff417b82 */ /* 0x000f220000000800 */
[----:B------:R-:W3:Y:S01]  /*49f0*/  LDS R0, [UR48+0x130] ;  /* 0x00013030ff007984 */ /* 0x000ee20008000800 */
[----:B------:R-:W-:Y:S01]  /*4a00*/  LOP3.LUT R75, R75, 0x60, RZ, 0xc0, !PT ;  /* 0x000000604b4b7812 */ /* 0x000fe200078ec0ff */
[----:B------:R-:W-:Y:S01]  /*4a10*/  IMAD.MOV.U32 R71, RZ, RZ, RZ ;  /* 0x000000ffff477224 */ /* 0x000fe200078e00ff */
[----:B------:R-:W-:Y:S01]  /*4a20*/  LOP3.LUT R68, R2, R68, RZ, 0xfc, !PT ;  /* 0x0000004402447212 */ /* 0x000fe200078efcff */
[----:B------:R-:W1:Y:S01]  /*4a30*/  LDCU.64 UR54, c[0x0][0x348] ;  /* 0x00006900ff3677ac */ /* 0x000e620008000a00 */
[----:B------:R-:W-:-:S02]  /*4a40*/  SEL R74, R74, 0xfffffff8, !P1 ;  /* 0xfffffff84a4a7807 */ /* 0x000fc40004800000 */
[----:B------:R-:W1:Y:S01]  /*4a50*/  LDC R27, c[0x0][0xb30] ;  /* 0x0002cc00ff1b7b82 */ /* 0x000e620000000800 */
[----:B------:R-:W-:Y:S01]  /*4a60*/  SEL R73, R73, 0xfffffff0, !P2 ;  /* 0xfffffff049497807 */ /* 0x000fe20005000000 */
[----:B------:R-:W1:Y:S01]  /*4a70*/  LDCU.64 UR38, c[0x0][0x888] ;  /* 0x00011100ff2677ac */ /* 0x000e620008000a00 */
[----:B------:R-:W1:Y:S05]  /*4a80*/  LDCU.64 UR44, c[0x0][0x890] ;  /* 0x00011200ff2c77ac */ /* 0x000e6a0008000a00 */
[----:B------:R-:W1:Y:S01]  /*4a90*/  LDC.64 R60, c[0x0][0xb10] ;  /* 0x0002c400ff3c7b82 */ /* 0x000e620000000a00 */
[----:B------:R-:W-:Y:S01]  /*4aa0*/  UMOV UR51, 0x1 ;  /* 0x0000000100337882 */ /* 0x000fe20000000000 */
[----:B------:R-:W-:Y:S01]  /*4ab0*/  UMOV UR56, URZ ;  /* 0x000000ff00387c82 */ /* 0x000fe20008000000 */
[----:B------:R-:W-:Y:S01]  /*4ac0*/  UIADD3 UR52, UPT, UPT, UR48, 0x400, URZ ;  /* 0x0000040030347890 */ /* 0x000fe2000fffe0ff */
[----:B------:R-:W-:Y:S01]  /*4ad0*/  UMOV UR50, URZ ;  /* 0x000000ff00327c82 */ /* 0x000fe20008000000 */
[----:B------:R-:W-:-:S03]  /*4ae0*/  UMOV UR49, URZ ;  /* 0x000000ff00317c82 */ /* 0x000fc60008000000 */
[----:B------:R-:W1:Y:S08]  /*4af0*/  LDC.64 R24, c[0x0][0xb18] ;  /* 0x0002c600ff187b82 */ /* 0x000e700000000a00 */
[----:B------:R-:W1:Y:S08]  /*4b00*/  LDC.64 R22, c[0x0][0xb28] ;  /* 0x0002ca00ff167b82 */ /* 0x000e700000000a00 */
[----:B------:R-:W1:Y:S01]  /*4b10*/  LDC.64 R58, c[0x0][0x8b0] ;  /* 0x00022c00ff3a7b82 */ /* 0x000e620000000a00 */
[----:B---3--:R-:W-:-:S07]  /*4b20*/  IMAD.IADD R32, R0, 0x1, R32 ;  /* 0x0000000100207824 */ /* 0x008fce00078e0220 */
[----:B------:R-:W3:Y:S08]  /*4b30*/  LDC.64 R56, c[0x0][0x8a8] ;  /* 0x00022a00ff387b82 */ /* 0x000ef00000000a00 */
[----:B--2-4-:R-:W1:Y:S02]  /*4b40*/  LDC R66, c[0x0][0x374] ;  /* 0x0000dd00ff427b82 */ /* 0x014e640000000800 */
.L_x_110:
[C---:B------:R-:W-:Y:S02]  /*4b50*/  LEA R0, R78.reuse, UR48, 0x3 ;  /* 0x000000304e007c11 */ /* 0x040fe4000f8e18ff */
[----:B------:R-:W-:Y:S02]  /*4b60*/  SHF.L.U32 R2, R71, 0x1f, RZ ;  /* 0x0000001f47027819 */ /* 0x000fe400000006ff */
[----:B------:R-:W-:Y:S02]  /*4b70*/  LEA R16, R78, UR48, 0x4 ;  /* 0x000000304e107c11 */ /* 0x000fe4000f8e20ff */
[----:B------:R-:W2:Y:S02]  /*4b80*/  SYNCS.PHASECHK.TRANS64.TRYWAIT P0, [R0+URZ+0x80], R2 ;  /* 0x00008002000075a7 */ /* 0x000ea400080011ff */
[----:B--2---:R-:W-:Y:S05]  /*4b90*/  @!P0 BRA `(.L_x_80) ;  /* 0x0000002800488947 */ /* 0x004fea0003800000 */
.L_x_152:
[----:B------:R-:W4:Y:S01]  /*4ba0*/  LDC.64 R10, c[0x0][0xb10] ;  /* 0x0002c400ff0a7b82 */ /* 0x000f220000000a00 */
[----:B------:R-:W3:Y:S01]  /*4bb0*/  LDS.128 R16, [R16+0x110] ;  /* 0x0001100010107984 */ /* 0x000ee20000000c00 */
[----:B-1----:R-:W-:Y:S01]  /*4bc0*/  ISETP.NE.AND P1, PT, R27, 0x1, PT ;  /* 0x000000011b00780c */ /* 0x002fe20003f25270 */
[----:B--2---:R-:W-:Y:S01]  /*4bd0*/  VIADD R0, R0, 0x90 ;  /* 0x0000009000007836 */ /* 0x004fe20000000000 */
[----:B------:R-:W-:Y:S04]  /*4be0*/  ISETP.GE.AND P0, PT, R26, 0x1, PT ;  /* 0x000000011a00780c */ /* 0x000fe80003f06270 */
[----:B------:R-:W1:Y:S01]  /*4bf0*/  LDC.64 R8, c[0x0][0xb18] ;  /* 0x0002c600ff087b82 */ /* 0x000e620000000a00 */
[----:B------:R-:W-:Y:S01]  /*4c00*/  PRMT R0, RZ, 0x654, R0 ;  /* 0x00000654ff007816 */ /* 0x000fe20000000000 */
[----:B------:R-:W-:Y:S01]  /*4c10*/  @!PT LDS RZ, [RZ] ;  /* 0x00000000fffff984 */ /* 0x000fe20000000800 */
[----:B------:R-:W-:Y:S01]  /*4c20*/  @!PT LDS RZ, [RZ] ;  /* 0x00000000fffff984 */ /* 0x000fe20000000800 */
[----:B------:R-:W-:Y:S01]  /*4c30*/  @!PT LDS RZ, [RZ] ;  /* 0x00000000fffff984 */ /* 0x000fe20000000800 */
[----:B------:R-:W-:Y:S01]  /*4c40*/  @!PT LDS RZ, [RZ] ;  /* 0x00000000fffff984 */ /* 0x000fe20000000800 */
[----:B------:R2:W-:Y:S06]  /*4c50*/  MEMBAR.ALL.CTA ;  /* 0x0000000000007992 */ /* 0x0005ec0000008000 */
[----:B--2---:R-:W2:Y:S01]  /*4c60*/  FENCE.VIEW.ASYNC.S ;  /* 0x00000000000073c6 */ /* 0x004ea20000000000 */
[----:B------:R-:W1:Y:S08]  /*4c70*/  @!P1 LDC R12, c[0x0][0xb20] ;  /* 0x0002c800ff0c9b82 */ /* 0x000e700000000800 */
[----:B------:R-:W1:Y:S01]  /*4c80*/  @!P1 LDC R7, c[0x0][0xb0c] ;  /* 0x0002c300ff079b82 */ /* 0x000e620000000800 */
[----:B--2---:R2:W-:Y:S01]  /*4c90*/  SYNCS.ARRIVE.TRANS64.RED.A1T0 RZ, [R0+URZ], RZ ;  /* 0x000000ff00ff79a7 */ /* 0x0045e200081004ff */
[----:B---3--:R-:W-:Y:S04]  /*4ca0*/  LOP3.LUT P4, RZ, R18, 0x1, RZ, 0xc0, !PT ;  /* 0x0000000112ff7812 */ /* 0x008fe8000788c0ff */
[----:B------:R-:W-:Y:S09]  /*4cb0*/  P2R R76, PR, RZ, 0x10 ;  /* 0x00000010ff4c7803 */ /* 0x000ff20000000000 */
[----:B------:R-:W-:Y:S02]  /*4cc0*/  @P4 MOV R30, R16 ;  /* 0x00000010001e4202 */ /* 0x000fe40000000f00 */
[----:B------:R-:W-:Y:S01]  /*4cd0*/  @P4 LOP3.LUT R29, R17, 0xffff, RZ, 0xc0, !PT ;  /* 0x0000ffff111d4812 */ /* 0x000fe200078ec0ff */
[----:B--2-4-:R-:W-:Y:S06]  /*4ce0*/  @!P0 BRA `(.L_x_81) ;  /* 0x0000000000a48947 */ /* 0x014fec0003800000 */
[----:B------:R-:W-:Y:S01]  /*4cf0*/  IMAD.HI.U32 R0, R66, R25, RZ ;  /* 0x0000001942007227 */ /* 0x000fe200078e00ff */
[----:B------:R-:W-:Y:S02]  /*4d00*/  ISETP.NE.AND P0, PT, R24, 0x1, PT ;  /* 0x000000011800780c */ /* 0x000fe40003f05270 */
[----:B------:R-:W-:Y:S01]  /*4d10*/  ISETP.NE.AND P2, PT, R26, 0x1, PT ;  /* 0x000000011a00780c */ /* 0x000fe20003f45270 */
[----:B------:R-:W-:Y:S01]  /*4d20*/  IMAD.HI.U32 R4, R67, R60, RZ ;  /* 0x0000003c43047227 */ /* 0x000fe200078e00ff */
[----:B------:R-:W-:Y:S02]  /*4d30*/  SHF.R.U32.HI R0, RZ, R65, R0 ;  /* 0x00000041ff007219 */ /* 0x000fe40000011600 */
[----:B------:R-:W-:Y:S01]  /*4d40*/  ISETP.NE.AND P3, PT, R28, 0x1, PT ;  /* 0x000000011c00780c */ /* 0x000fe20003f65270 */
[----:B------:R-:W-:Y:S01]  /*4d50*/  IMAD.HI.U32 R6, R29, R25, RZ ;  /* 0x000000191d067227 */ /* 0x000fe200078e00ff */
[-C--:B------:R-:W-:Y:S02]  /*4d60*/  SHF.R.U32.HI R4, RZ, R61.reuse, R4 ;  /* 0x0000003dff047219 */ /* 0x080fe40000011604 */
[----:B------:R-:W-:Y:S01]  /*4d70*/  SEL R0, R66, R0, !P0 ;  /* 0x0000000042007207 */ /* 0x000fe20004000000 */
[----:B------:R-:W-:Y:S01]  /*4d80*/  IMAD.HI.U32 R5, R30, R60, RZ ;  /* 0x0000003c1e057227 */ /* 0x000fe200078e00ff */
[----:B------:R-:W-:Y:S03]  /*4d90*/  SEL R4, R67, R4, !P3 ;  /* 0x0000000443047207 */ /* 0x000fe60005800000 */
[-C--:B------:R-:W-:Y:S01]  /*4da0*/  IMAD.HI.U32 R3, R0, R22.reuse, RZ ;  /* 0x0000001600037227 */ /* 0x080fe200078e00ff */
[----:B------:R-:W-:Y:S03]  /*4db0*/  SHF.R.U32.HI R5, RZ, R61, R5 ;  /* 0x0000003dff057219 */ /* 0x000fe60000011605 */
[----:B------:R-:W-:Y:S01]  /*4dc0*/  IMAD.HI.U32 R2, R4, R22, RZ ;  /* 0x0000001604027227 */ /* 0x000fe200078e00ff */
[----:B------:R-:W-:Y:S02]  /*4dd0*/  @P2 SHF.R.U32.HI R0, RZ, R23, R3 ;  /* 0x00000017ff002219 */ /* 0x000fe40000011603 */
[----:B------:R-:W-:Y:S02]  /*4de0*/  SHF.R.U32.HI R3, RZ, R65, R6 ;  /* 0x00000041ff037219 */ /* 0x000fe40000011606 */
[----:B------:R-:W-:Y:S01]  /*4df0*/  @P2 SHF.R.U32.HI R4, RZ, R23, R2 ;  /* 0x00000017ff042219 */ /* 0x000fe20000011602 */
[----:B------:R-:W-:Y:S01]  /*4e00*/  IMAD R0, R26, R0, RZ ;  /* 0x000000001a007224 */ /* 0x000fe200078e02ff */
[----:B------:R-:W-:Y:S02]  /*4e10*/  SEL R3, R29, R3, !P0 ;  /* 0x000000031d037207 */ /* 0x000fe40004000000 */
[----:B------:R-:W-:Y:S01]  /*4e20*/  SEL R2, R30, R5, !P3 ;  /* 0x000000051e027207 */ /* 0x000fe20005800000 */
[----:B------:R-:W-:Y:S01]  /*4e30*/  IMAD R5, R26, R4, RZ ;  /* 0x000000041a057224 */ /* 0x000fe200078e02ff */
[C---:B------:R-:W-:Y:S01]  /*4e40*/  ISETP.GE.AND P0, PT, R3.reuse, R0, PT ;  /* 0x000000000300720c */ /* 0x040fe20003f06270 */
[C---:B------:R-:W-:Y:S03]  /*4e50*/  IMAD.HI.U32 R0, R3.reuse, R22, RZ ;  /* 0x0000001603007227 */ /* 0x040fe600078e00ff */
[C---:B------:R-:W-:Y:S02]  /*4e60*/  ISETP.GE.OR P0, PT, R2.reuse, R5, P0 ;  /* 0x000000050200720c */ /* 0x040fe40000706670 */
[----:B------:R-:W-:Y:S04]  /*4e70*/  SHF.R.U32.HI R0, RZ, R23, R0 ;  /* 0x00000017ff007219 */ /* 0x000fe80000011600 */
[C---:B------:R-:W-:Y:S05]  /*4e80*/  SEL R6, R3.reuse, R0, !P2 ;  /* 0x0000000003067207 */ /* 0x040fea0005000000 */
        /* <DEDUP_REMOVED lines=14> */
[----:B------:R-:W-:Y:S07]  /*4f70*/  IMAD R29, R3, R24, R29 ;  /* 0x00000018031d7224 */ /* 0x000fee00078e021d */
.L_x_81:
[----:B-1----:R-:W-:Y:S01]  /*4f80*/  @!P1 ISETP.NE.AND P0, PT, R8, 0x1, PT ;  /* 0x000000010800980c */ /* 0x002fe20003f05270 */
[----:B------:R-:W-:Y:S01]  /*4f90*/  @!P1 IMAD.HI.U32 R0, R30, R10, RZ ;  /* 0x0000000a1e009227 */ /* 0x000fe200078e00ff */
[----:B------:R-:W-:Y:S01]  /*4fa0*/  @!P1 ISETP.NE.AND P2, PT, R7, 0x1, PT ;  /* 0x000000010700980c */ /* 0x000fe20003f45270 */
[----:B------:R-:W-:Y:S01]  /*4fb0*/  ULOP3.LUT UP0, URZ, UR52, 0x3f0, URZ, 0xc0, !UPT ;  /* 0x000003f034ff7892 */ /* 0x000fe2000f80c0ff */
[----:B------:R-:W-:Y:S01]  /*4fc0*/  R2UR UR42, R15 ;  /* 0x000000000f2a72ca */ /* 0x000fe200000e0000 */
[C---:B------:R-:W-:Y:S01]  /*4fd0*/  @!P1 IMAD.HI.U32 R2, R29.reuse, R9, RZ ;  /* 0x000000091d029227 */ /* 0x040fe200078e00ff */
[----:B------:R-:W-:Y:S02]  /*4fe0*/  @!P1 SHF.R.U32.HI R0, RZ, R11, R0 ;  /* 0x0000000bff009219 */ /* 0x000fe40000011600 */
[----:B------:R-:W-:Y:S01]  /*4ff0*/  R2UR UR41, R14 ;  /* 0x000000000e2972ca */ /* 0x000fe200000e0000 */
[----:B------:R-:W-:Y:S01]  /*5000*/  VIADD R78, R78, 0x1 ;  /* 0x000000014e4e7836 */ /* 0x000fe20000000000 */
[----:B------:R-:W-:Y:S02]  /*5010*/  @!P1 SHF.R.U32.HI R2, RZ, R12, R2 ;  /* 0x0000000cff029219 */ /* 0x000fe40000011602 */
[----:B------:R-:W-:Y:S02]  /*5020*/  @!P1 SEL R3, R30, R0, !P2 ;  /* 0x000000001e039207 */ /* 0x000fe40005000000 */
[----:B------:R-:W-:Y:S02]  /*5030*/  @!P1 SEL R2, R29, R2, !P0 ;  /* 0x000000021d029207 */ /* 0x000fe40004000000 */
[----:B------:R-:W-:Y:S01]  /*5040*/  @P4 SHF.R.U32.HI R70, RZ, 0x10, R17 ;  /* 0x00000010ff464819 */ /* 0x000fe20000011611 */
[----:B------:R-:W-:Y:S02]  /*5050*/  USHF.L.U32 UR42, UR42, 0x6, URZ ;  /* 0x000000062a2a7899 */ /* 0x000fe400080006ff */
[----:B------:R-:W-:Y:S02]  /*5060*/  @!P1 IMAD.IADD R0, R2, 0x1, -R3 ;  /* 0x0000000102009824 */ /* 0x000fe400078e0a03 */
[----:B------:R-:W-:Y:S01]  /*5070*/  @!P1 IMAD.IADD R2, R3, 0x1, -R2 ;  /* 0x0000000103029824 */ /* 0x000fe200078e0a02 */
[----:B------:R-:W-:Y:S01]  /*5080*/  USHF.L.U32 UR41, UR41, 0x6, URZ ;  /* 0x0000000629297899 */ /* 0x000fe200080006ff */
[----:B------:R-:W-:Y:S02]  /*5090*/  @!P1 IMAD R30, R0, R7, R30 ;  /* 0x00000007001e9224 */ /* 0x000fe400078e021e */
[----:B------:R-:W-:Y:S01]  /*50a0*/  @!P1 IMAD R29, R2, R8, R29 ;  /* 0x00000008021d9224 */ /* 0x000fe200078e021d */
[----:B------:R-:W-:Y:S08]  /*50b0*/  BRA.U !UP0, `(.L_x_82) ;  /* 0x00000001087c7547 */ /* 0x000ff0000b800000 */
[----:B------:R-:W1:Y:S01]  /*50c0*/  LDCU.64 UR8, c[0x4][0x80] ;  /* 0x01001000ff0877ac */ /* 0x000e620008000a00 */
[----:B------:R-:W-:Y:S01]  /*50d0*/  MOV R2, 0x0 ;  /* 0x0000000000027802 */ /* 0x000fe20000000f00 */
[----:B------:R-:W-:Y:S02]  /*50e0*/  HFMA2 R12, -RZ, RZ, 0, 5.9604644775390625e-08 ;  /* 0x00000001ff0c7431 */ /* 0x000fe400000001ff */
[----:B------:R-:W-:Y:S01]  /*50f0*/  IMAD.MOV.U32 R8, RZ, RZ, 0x70 ;  /* 0x00000070ff087424 */ /* 0x000fe200078e00ff */
[----:B------:R2:W3:Y:S01]  /*5100*/  LDC.64 R14, c[0x4][R2] ;  /* 0x01000000020e7b82 */ /* 0x0004e20000000a00 */
[----:B------:R-:W4:Y:S01]  /*5110*/  LDCU.64 UR6, c[0x4][0x88] ;  /* 0x01001100ff0677ac */ /* 0x000f220008000a00 */
[----:B------:R-:W-:Y:S01]  /*5120*/  IMAD.MOV.U32 R13, RZ, RZ, RZ ;  /* 0x000000ffff0d7224 */ /* 0x000fe200078e00ff */
[----:B------:R-:W2:Y:S01]  /*5130*/  LDCU.64 UR4, c[0x4][0x8] ;  /* 0x01000100ff0477ac */ /* 0x000ea20008000a00 */
[----:B-1----:R-:W-:Y:S01]  /*5140*/  MOV R5, UR9 ;  /* 0x0000000900057c02 */ /* 0x002fe20008000f00 */
[----:B------:R-:W-:Y:S01]  /*5150*/  IMAD.U32 R4, RZ, RZ, UR8 ;  /* 0x00000008ff047e24 */ /* 0x000fe2000f8e00ff */
[----:B----4-:R-:W-:Y:S01]  /*5160*/  MOV R7, UR7 ;  /* 0x0000000700077c02 */ /* 0x010fe20008000f00 */
[----:B------:R-:W-:Y:S01]  /*5170*/  IMAD.U32 R6, RZ, RZ, UR6 ;  /* 0x00000006ff067e24 */ /* 0x000fe2000f8e00ff */
[----:B--2---:R-:W-:Y:S01]  /*5180*/  MOV R11, UR5 ;  /* 0x00000005000b7c02 */ /* 0x004fe20008000f00 */
[----:B------:R-:W-:Y:S02]  /*5190*/  IMAD.U32 R10, RZ, RZ, UR4 ;  /* 0x00000004ff0a7e24 */ /* 0x000fe4000f8e00ff */
[----:B------:R-:W-:Y:S07]  /*51a0*/  LEPC R20, `(.L_x_83) ;  /* 0x000000001014794e */ /* 0x000fee0000000000 */
[----:B---3-5:R-:W-:Y:S05]  /*51b0*/  CALL.ABS.NOINC R14 ;  /* 0x000000000e007343 */ /* 0x028fea0003c00000 */
.L_x_83:
[----:B------:R-:W1:Y:S01]  /*51c0*/  LDCU.64 UR8, c[0x4][0x80] ;  /* 0x01001000ff0877ac */ /* 0x000e620008000a00 */
[----:B------:R-:W2:Y:S01]  /*51d0*/  LDC.64 R2, c[0x4][R2] ;  /* 0x0100000002027b82 */ /* 0x000ea20000000a00 */
[----:B------:R-:W-:Y:S02]  /*51e0*/  HFMA2 R12, -RZ, RZ, 0, 5.9604644775390625e-08 ;  /* 0x00000001ff0c7431 */ /* 0x000fe400000001ff */
[----:B------:R-:W-:Y:S02]  /*51f0*/  IMAD.MOV.U32 R8, RZ, RZ, 0x70 ;  /* 0x00000070ff087424 */ /* 0x000fe400078e00ff */
[----:B------:R-:W-:Y:S01]  /*5200*/  IMAD.MOV.U32 R13, RZ, RZ, RZ ;  /* 0x000000ffff0d7224 */ /* 0x000fe200078e00ff */
[----:B------:R-:W3:Y:S01]  /*5210*/  LDCU.64 UR6, c[0x4][0x88] ;  /* 0x01001100ff0677ac */ /* 0x000ee20008000a00 */
[----:B------:R-:W4:Y:S01]  /*5220*/  LDCU.64 UR4, c[0x4][0x8] ;  /* 0x01000100ff0477ac */ /* 0x000f220008000a00 */
[----:B-1----:R-:W-:Y:S02]  /*5230*/  MOV R4, UR8 ;  /* 0x0000000800047c02 */ /* 0x002fe40008000f00 */
[----:B------:R-:W-:Y:S02]  /*5240*/  MOV R5, UR9 ;  /* 0x0000000900057c02 */ /* 0x000fe40008000f00 */
[----:B---3--:R-:W-:Y:S01]  /*5250*/  MOV R7, UR7 ;  /* 0x0000000700077c02 */ /* 0x008fe20008000f00 */
[----:B------:R-:W-:Y:S01]  /*5260*/  IMAD.U32 R6, RZ, RZ, UR6 ;  /* 0x00000006ff067e24 */ /* 0x000fe2000f8e00ff */
[----:B----4-:R-:W-:Y:S01]  /*5270*/  MOV R11, UR5 ;  /* 0x00000005000b7c02 */ /* 0x010fe20008000f00 */
[----:B------:R-:W-:Y:S02]  /*5280*/  IMAD.U32 R10, RZ, RZ, UR4 ;  /* 0x00000004ff0a7e24 */ /* 0x000fe4000f8e00ff */
[----:B------:R-:W-:Y:S07]  /*5290*/  LEPC R20, `(.L_x_82) ;  /* 0x000000001014794e */ /* 0x000fee0000000000 */
[----:B--2---:R-:W-:Y:S05]  /*52a0*/  CALL.ABS.NOINC R2 ;  /* 0x0000000002007343 */ /* 0x004fea0003c00000 */
.L_x_82:
[----:B------:R-:W-:Y:S01]  /*52b0*/  ISETP.NE.U32.AND P4, PT, R58, RZ, PT ;  /* 0x000000ff3a00720c */ /* 0x000fe20003f85070 */
[----:B------:R-:W-:Y:S01]  /*52c0*/  UISETP.NE.AND UP2, UPT, UR53, URZ, UPT ;  /* 0x000000ff3500728c */ /* 0x000fe2000bf45270 */
[----:B------:R-:W-:Y:S01]  /*52d0*/  ISETP.NE.U32.AND P2, PT, RZ, UR38, PT ;  /* 0x00000026ff007c0c */ /* 0x000fe2000bf45070 */
[----:B------:R-:W-:Y:S01]  /*52e0*/  UISETP.NE.U32.AND UP1, UPT, UR44, URZ, UPT ;  /* 0x000000ff2c00728c */ /* 0x000fe2000bf25070 */
[----:B------:R-:W-:Y:S01]  /*52f0*/  ISETP.NE.AND.EX P4, PT, R59, RZ, PT, P4 ;  /* 0x000000ff3b00720c */ /* 0x000fe20003f85340 */
[----:B------:R-:W-:Y:S01]  /*5300*/  UPLOP3.LUT UP0, UPT, UPT, UPT, UPT, 0x40, 0x4 ;  /* 0x000000000004789c */ /* 0x000fe20003f0e870 */
[----:B------:R-:W-:Y:S01]  /*5310*/  ISETP.NE.AND.EX P2, PT, RZ, UR39, PT, P2 ;  /* 0x00000027ff007c0c */ /* 0x000fe2000bf45320 */
[----:B------:R-:W-:Y:S01]  /*5320*/  UISETP.NE.AND.EX UP1, UPT, UR45, URZ, UPT, UP1 ;  /* 0x000000ff2d00728c */ /* 0x000fe2000bf25310 */
[----:B------:R-:W-:Y:S04]  /*5330*/  PLOP3.LUT P1, PT, PT, PT, UP2, 0x80, 0x8 ;  /* 0x000000000008781c */ /* 0x000fe80003f2f028 */
[----:B------:R-:W-:Y:S06]  /*5340*/  @UP2 UPLOP3.LUT UP0, UPT, UPT, UPT, UP1, 0x80, 0x8 ;  /* 0x000000000008289c */ /* 0x000fec0003f0f010 */
[----:B------:R-:W-:Y:S01]  /*5350*/  PLOP3.LUT P0, PT, PT, PT, UP0, 0x80, 0x8 ;  /* 0x000000000008781c */ /* 0x000fe20003f0f008 */
[----:B------:R-:W-:Y:S01]  /*5360*/  @!UPT UIADD3 URZ, UPT, UPT, URZ, URZ, URZ ;  /* 0x000000fffffff290 */ /* 0x000fe2000fffe0ff */
[----:B------:R-:W-:Y:S11]  /*5370*/  BRA.U !UP1, `(.L_x_84) ;  /* 0x0000000109387547 */ /* 0x000ff6000b800000 */
[----:B------:R-:W-:Y:S01]  /*5380*/  UISETP.NE.U32.AND UP0, UPT, UR38, URZ, UPT ;  /* 0x000000ff2600728c */ /* 0x000fe2000bf05070 */
[----:B------:R-:W-:Y:S02]  /*5390*/  HFMA2 R0, -RZ, RZ, 0, 5.9604644775390625e-08 ;  /* 0x00000001ff007431 */ /* 0x000fe400000001ff */
[----:B------:R-:W-:Y:S01]  /*53a0*/  IMAD.MOV.U32 R64, RZ, RZ, 0x1 ;  /* 0x00000001ff407424 */ /* 0x000fe200078e00ff */
[----:B------:R-:W-:Y:S06]  /*53b0*/  UISETP.NE.AND.EX UP0, UPT, UR39, URZ, UPT, UP0 ;  /* 0x000000ff2700728c */ /* 0x000fec000bf05300 */
[----:B------:R-:W-:Y:S05]  /*53c0*/  PLOP3.LUT P3, PT, PT, PT, UP0, 0x80, 0x8 ;  /* 0x000000000008781c */ /* 0x000fea0003f6f008 */
[----:B------:R-:W1:Y:S01]  /*53d0*/  @UP0 LDCU.64 UR6, c[0x0][0x888] ;  /* 0x00011100ff0607ac */ /* 0x000e620008000a00 */
[----:B------:R-:W-:Y:S07]  /*53e0*/  @UP0 UIMAD UR4, UR36, UR44, URZ ;  /* 0x0000002c240402a4 */ /* 0x000fee000f8e02ff */
[----:B------:R-:W-:Y:S01]  /*53f0*/  @!P3 PRMT R64, R0, 0x7610, R64 ;  /* 0x000076100040b816 */ /* 0x000fe20000000040 */
[----:B-1----:R-:W-:Y:S03]  /*5400*/  @UP0 UIMAD.WIDE UR6, UR4, 0x4, UR6 ;  /* 0x00000004040608a5 */ /* 0x002fe6000f8e0206 */
[----:B------:R-:W1:Y:S03]  /*5410*/  @!UP0 LDCU UR4, c[0x0][0x880] ;  /* 0x00011000ff0487ac */ /* 0x000e660008000800 */
[----:B------:R-:W-:Y:S01]  /*5420*/  IMAD.U32 R2, RZ, RZ, UR6 ;  /* 0x00000006ff027e24 */ /* 0x000fe2000f8e00ff */
[----:B------:R-:W-:Y:S05]  /*5430*/  MOV R3, UR7 ;  /* 0x0000000700037c02 */ /* 0x000fea0008000f00 */
[----:B-----5:R2:W5:Y:S02]  /*5440*/  @P3 LDG.E R35, desc[UR46][R2.64] ;  /* 0x0000002e02233981 */ /* 0x020564000c1e1900 */
[----:B-12---:R-:W-:Y:S02]  /*5450*/  @!P3 IMAD.U32 R35, RZ, RZ, UR4 ;  /* 0x00000004ff23be24 */ /* 0x006fe4000f8e00ff */
.L_x_84:
[----:B------:R-:W-:Y:S05]  /*5460*/  @!P4 BRA `(.L_x_85) ;  /* 0x000000000020c947 */ /* 0x000fea0003800000 */
[----:B------:R-:W-:Y:S04]  /*5470*/  ISETP.NE.U32.AND P3, PT, R56, RZ, PT ;  /* 0x000000ff3800720c */ /* 0x000fe80003f65070 */
[----:B------:R-:W-:Y:S11]  /*5480*/  ISETP.NE.AND.EX P3, PT, R57, RZ, PT, P3 ;  /* 0x000000ff3900720c */ /* 0x000ff60003f65330 */
[----:B------:R-:W-:Y:S02]  /*5490*/  @!UPT UIADD3 URZ, UPT, UPT, URZ, URZ, URZ ;  /* 0x000000fffffff290 */ /* 0x000fe4000fffe0ff */
[----:B------:R-:W1:Y:S01]  /*54a0*/  @P3 LDC.64 R2, c[0x0][0x8a8] ;  /* 0x00022a00ff023b82 */ /* 0x000e620000000a00 */
[----:B------:R-:W-:Y:S04]  /*54b0*/  @P3 IMAD R0, R58, UR36, RZ ;  /* 0x000000243a003c24 */ /* 0x000fe8000f8e02ff */
[----:B-1----:R-:W-:Y:S05]  /*54c0*/  @P3 IMAD.WIDE R2, R0, 0x4, R2 ;  /* 0x0000000400023825 */ /* 0x002fea00078e0202 */
[----:B-----5:R1:W5:Y:S02]  /*54d0*/  @P3 LDG.E R33, desc[UR46][R2.64] ;  /* 0x0000002e02213981 */ /* 0x020364000c1e1900 */
[----:B-1----:R-:W2:Y:S02]  /*54e0*/  @!P3 LDC R33, c[0x0][0x8a0] ;  /* 0x00022800ff21bb82 */ /* 0x002ea40000000800 */
.L_x_85:
[----:B-----5:R-:W-:Y:S01]  /*54f0*/  FSETP.NEU.AND P3, PT, R35, RZ, PT ;  /* 0x000000ff2300720b */ /* 0x020fe20003f6d000 */
[----:B------:R-:W-:Y:S01]  /*5500*/  IMAD.U32 R2, RZ, RZ, UR56 ;  /* 0x00000038ff027e24 */ /* 0x000fe2000f8e00ff */
[----:B------:R-:W-:Y:S01]  /*5510*/  SEL R5, RZ, 0xffffffff, P2 ;  /* 0xffffffffff057807 */ /* 0x000fe20001000000 */
[----:B------:R-:W-:Y:S01]  /*5520*/  ULOP3.LUT UR4, UR51, 0x1, URZ, 0x3c, !UPT ;  /* 0x0000000133047892 */ /* 0x000fe2000f8e3cff */
[----:B------:R-:W-:Y:S01]  /*5530*/  @P1 LOP3.LUT P2, RZ, R64, 0xff, RZ, 0xc0, !PT ;  /* 0x000000ff40ff1812 */ /* 0x000fe2000784c0ff */
[----:B------:R-:W-:Y:S01]  /*5540*/  BSSY B1, `(.L_x_86) ;  /* 0x000004b000017945 */ /* 0x000fe20003800000 */
[----:B------:R-:W-:Y:S01]  /*5550*/  @P1 SEL R0, RZ, 0xffffffff, P3 ;  /* 0xffffffffff001807 */ /* 0x000fe20001800000 */
[----:B------:R-:W-:Y:S01]  /*5560*/  IMAD.MOV.U32 R85, RZ, RZ, 0x1 ;  /* 0x00000001ff557424 */ /* 0x000fe200078e00ff */
[----:B------:R-:W-:Y:S01]  /*5570*/  LEA R2, R2, UR48, 0x3 ;  /* 0x0000003002027c11 */ /* 0x000fe2000f8e18ff */
[----:B------:R-:W-:Y:S01]  /*5580*/  IMAD.U32 R83, RZ, RZ, UR4 ;  /* 0x00000004ff537e24 */ /* 0x000fe2000f8e00ff */
[----:B------:R-:W-:Y:S01]  /*5590*/  @P0 SEL R0, R5, R0, !P2 ;  /* 0x0000000005000207 */ /* 0x000fe20005000000 */
[----:B------:R-:W-:Y:S01]  /*55a0*/  IMAD.U32 R84, RZ, RZ, UR56 ;  /* 0x00000038ff547e24 */ /* 0x000fe2000f8e00ff */
[C---:B------:R-:W-:Y:S02]  /*55b0*/  LEA R82, R31.reuse, UR48, 0x3 ;  /* 0x000000301f527c11 */ /* 0x040fe4000f8e18ff */
[----:B------:R-:W-:Y:S02]  /*55c0*/  CS2R R54, SRZ ;  /* 0x0000000000367805 */ /* 0x000fe4000001ff00 */
[----:B------:R-:W-:Y:S02]  /*55d0*/  @P1 LOP3.LUT R0, R0, 0x1, RZ, 0xc0, !PT ;  /* 0x0000000100001812 */ /* 0x000fe400078ec0ff */
[----:B------:R-:W-:Y:S02]  /*55e0*/  CS2R R52, SRZ ;  /* 0x0000000000347805 */ /* 0x000fe4000001ff00 */
[----:B------:R-:W-:Y:S02]  /*55f0*/  SHF.L.U32 R3, R72, 0x1f, RZ ;  /* 0x0000001f48037819 */ /* 0x000fe400000006ff */
[----:B------:R-:W-:Y:S02]  /*5600*/  CS2R R50, SRZ ;  /* 0x0000000000327805 */ /* 0x000fe4000001ff00 */
[----:B------:R-:W-:Y:S02]  /*5610*/  ISETP.NE.U32.OR P5, PT, R0, 0x1, !P1 ;  /* 0x000000010000780c */ /* 0x000fe40004fa5470 */
[----:B------:R-:W-:Y:S02]  /*5620*/  CS2R R48, SRZ ;  /* 0x0000000000307805 */ /* 0x000fe4000001ff00 */
[----:B------:R-:W-:Y:S02]  /*5630*/  PLOP3.LUT P2, PT, PT, PT, UP1, 0x80, 0x8 ;  /* 0x000000000008781c */ /* 0x000fe40003f4f018 */
[----:B------:R-:W-:Y:S02]  /*5640*/  CS2R R46, SRZ ;  /* 0x00000000002e7805 */ /* 0x000fe4000001ff00 */
[----:B------:R-:W-:Y:S02]  /*5650*/  LEA.HI R34, R31, R31, RZ, 0x1 ;  /* 0x0000001f1f227211 */ /* 0x000fe400078f08ff */
[----:B------:R-:W-:Y:S02]  /*5660*/  CS2R R44, SRZ ;  /* 0x00000000002c7805 */ /* 0x000fe4000001ff00 */
[----:B------:R-:W-:Y:S02]  /*5670*/  LOP3.LUT P4, R77, R64, 0xff, RZ, 0xc0, !PT ;  /* 0x000000ff404d7812 */ /* 0x000fe4000788c0ff */
[----:B------:R-:W-:Y:S02]  /*5680*/  CS2R R42, SRZ ;  /* 0x00000000002a7805 */ /* 0x000fe4000001ff00 */
[----:B------:R-:W-:Y:S02]  /*5690*/  SEL R4, RZ, 0xffffffff, P3 ;  /* 0xffffffffff047807 */ /* 0x000fe40001800000 */
[----:B------:R-:W-:Y:S02]  /*56a0*/  CS2R R40, SRZ ;  /* 0x0000000000287805 */ /* 0x000fe4000001ff00 */
[----:B------:R-:W-:Y:S02]  /*56b0*/  P2R R79, PR, RZ, 0x20 ;  /* 0x00000020ff4f7803 */ /* 0x000fe40000000000 */
[----:B------:R-:W-:Y:S02]  /*56c0*/  @P5 SHF.L.U32 R0, R83, 0x1f, RZ ;  /* 0x0000001f53005819 */ /* 0x000fe400000006ff */
[----:B------:R-:W-:Y:S02]  /*56d0*/  @P2 SEL R4, R5, R4, !P4 ;  /* 0x0000000405042207 */ /* 0x000fe40006000000 */
[----:B------:R1:W3:Y:S02]  /*56e0*/  @P5 SYNCS.PHASECHK.TRANS64.TRYWAIT P1, [R2+URZ+0x40], R0 ;  /* 0x00004000020055a7 */ /* 0x0002e400080211ff */
[----:B------:R-:W-:Y:S04]  /*56f0*/  LOP3.LUT R4, R4, 0x1, RZ, 0xc0, !PT ;  /* 0x0000000104047812 */ /* 0x000fe800078ec0ff */
[----:B------:R-:W-:Y:S04]  /*5700*/  ISETP.NE.U32.AND P2, PT, R4, 0x1, PT ;  /* 0x000000010400780c */ /* 0x000fe80003f45070 */
[----:B------:R-:W-:Y:S01]  /*5710*/  P2R R86, PR, RZ, 0x4 ;  /* 0x00000004ff567803 */ /* 0x000fe20000000000 */
[----:B------:R4:W2:Y:S01]  /*5720*/  SYNCS.PHASECHK.TRANS64.TRYWAIT P0, [R82+URZ+0xa0], R3 ;  /* 0x0000a003520075a7 */ /* 0x0008a200080011ff */
[C---:B-1----:R-:W-:Y:S01]  /*5730*/  IMAD.SHL.U32 R0, R34.reuse, 0x20, RZ ;  /* 0x0000002022007824 */ /* 0x042fe200078e00ff */
[----:B------:R-:W-:Y:S04]  /*5740*/  LOP3.LUT R34, R34, 0xffe, RZ, 0xc0, !PT ;  /* 0x00000ffe22227812 */ /* 0x000fe800078ec0ff */
[----:B------:R-:W-:Y:S01]  /*5750*/  LOP3.LUT R0, R0, 0xffffffc0, RZ, 0xc0, !PT ;  /* 0xffffffc000007812 */ /* 0x000fe200078ec0ff */
[----:B------:R-:W-:Y:S04]  /*5760*/  IMAD.IADD R34, R31, 0x1, -R34 ;  /* 0x000000011f227824 */ /* 0x000fe800078e0a22 */
[----:B------:R-:W-:Y:S04]  /*5770*/  IMAD.IADD R0, R32, 0x1, R0 ;  /* 0x0000000120007824 */ /* 0x000fe800078e0200 */
[----:B------:R-:W-:Y:S01]  /*5780*/  IMAD R34, R34, 0x100000, R0 ;  /* 0x0010000022227824 */ /* 0x000fe200078e0200 */
[----:B---3--:R-:W-:Y:S01]  /*5790*/  @P5 SEL R85, RZ, 0x1, !P1 ;  /* 0x00000001ff555807 */ /* 0x008fe20004800000 */
[----:B----4-:R-:W-:Y:S06]  /*57a0*/  @!P5 BRA `(.L_x_87) ;  /* 0x000000000090d947 */ /* 0x010fec0003800000 */
[----:B------:R-:W-:Y:S01]  /*57b0*/  HFMA2 R47, -RZ, RZ, 0, 0 ;  /* 0x00000000ff2f7431 */ /* 0x000fe200000001ff */
[----:B------:R-:W-:Y:S01]  /*57c0*/  ISETP.NE.AND P1, PT, R85, RZ, PT ;  /* 0x000000ff5500720c */ /* 0x000fe20003f25270 */
[----:B------:R-:W-:Y:S01]  /*57d0*/  IMAD.U32 R5, RZ, RZ, UR56 ;  /* 0x00000038ff057e24 */ /* 0x000fe2000f8e00ff */
[----:B------:R-:W-:Y:S11]  /*57e0*/  BSSY B0, `(.L_x_88) ;  /* 0x0000005000007945 */ /* 0x000ff60003800000 */
[----:B------:R-:W-:Y:S05]  /*57f0*/  @P1 BRA `(.L_x_89) ;  /* 0x00000000000c1947 */ /* 0x000fea0003800000 */
[----:B------:R-:W-:Y:S04]  /*5800*/  SHF.L.U32 R0, R83, 0x1f, RZ ;  /* 0x0000001f53007819 */ /* 0x000fe800000006ff */
[----:B------:R-:W1:Y:S02]  /*5810*/  SYNCS.PHASECHK.TRANS64.TRYWAIT P1, [R2+URZ+0x40], R0 ;  /* 0x00004000020075a7 */ /* 0x000e6400080211ff */
[----:B-1----:R-:W-:Y:S05]  /*5820*/  @!P1 BRA `(.L_x_90) ;  /* 0x0000001c00389947 */ /* 0x002fea0003800000 */
.L_x_89:
[----:B------:R-:W-:Y:S05]  /*5830*/  BSYNC B0 ;  /* 0x0000000000007941 */ /* 0x000fea0003800000 */
.L_x_88:
[----:B------:R-:W-:Y:S01]  /*5840*/  ISETP.NE.AND P1, PT, R86, RZ, PT ;  /* 0x000000ff5600720c */ /* 0x000fe20003f25270 */
[----:B------:R-:W-:Y:S01]  /*5850*/  IMAD.MOV.U32 R46, RZ, RZ, RZ ;  /* 0x000000ffff2e7224 */ /* 0x000fe200078e00ff */
[----:B------:R-:W-:Y:S02]  /*5860*/  CS2R R44, SRZ ;  /* 0x00000000002c7805 */ /* 0x000fe4000001ff00 */
[----:B------:R-:W-:Y:S02]  /*5870*/  CS2R R42, SRZ ;  /* 0x00000000002a7805 */ /* 0x000fe4000001ff00 */
[----:B------:R-:W-:Y:S02]  /*5880*/  CS2R R40, SRZ ;  /* 0x0000000000287805 */ /* 0x000fe4000001ff00 */
[----:B------:R-:W-:Y:S02]  /*5890*/  CS2R R50, SRZ ;  /* 0x0000000000327805 */ /* 0x000fe4000001ff00 */
[----:B------:R-:W-:Y:S02]  /*58a0*/  CS2R R48, SRZ ;  /* 0x0000000000307805 */ /* 0x000fe4000001ff00 */
[----:B------:R-:W-:Y:S02]  /*58b0*/  CS2R R54, SRZ ;  /* 0x0000000000367805 */ /* 0x000fe4000001ff00 */
[----:B------:R-:W-:Y:S01]  /*58c0*/  CS2R R52, SRZ ;  /* 0x0000000000347805 */ /* 0x000fe2000001ff00 */
[----:B------:R-:W-:Y:S01]  /*58d0*/  @P1 IMAD R5, R5, 0x800, R68 ;  /* 0x0000080005051824 */ /* 0x000fe200078e0244 */
[----:B------:R-:W-:Y:S05]  /*58e0*/  @P1 WARPSYNC.ALL ;  /* 0x0000000000001948 */ /* 0x000fea0003800000 */
[----:B------:R-:W-:Y:S01]  /*58f0*/  @P1 LEA R5, R5, UR48, 0x2 ;  /* 0x0000003005051c11 */ /* 0x000fe2000f8e10ff */
[----:B------:R-:W-:Y:S04]  /*5900*/  UIADD3 UR5, UPT, UPT, UR56, 0x1, URZ ;  /* 0x0000000138057890 */ /* 0x000fe8000fffe0ff */
[----:B------:R3:W4:Y:S01]  /*5910*/  @P1 LDSM.16.M88.4 R40, [R5+0x400] ;  /* 0x000400000528183b */ /* 0x0007220000000200 */
[----:B------:R-:W-:Y:S01]  /*5920*/  @P1 VIADD R4, R5, 0x400 ;  /* 0x0000040005041836 */ /* 0x000fe20000000000 */
[----:B------:R-:W-:Y:S01]  /*5930*/  UISETP.NE.AND UP0, UPT, UR5, 0x3, UPT ;  /* 0x000000030500788c */ /* 0x000fe2000bf05270 */
[C-C-:B-1----:R-:W-:Y:S02]  /*5940*/  @P1 IMAD R2, R74.reuse, 0x4, R5.reuse ;  /* 0x000000044a021824 */ /* 0x142fe400078e0205 */
[C---:B------:R-:W-:Y:S01]  /*5950*/  @P1 IMAD R4, R73.reuse, 0x4, R4 ;  /* 0x0000000449041824 */ /* 0x040fe200078e0204 */
[----:B------:R-:W-:Y:S01]  /*5960*/  USEL UR4, URZ, 0x1, UP0 ;  /* 0x00000001ff047887 */ /* 0x000fe20008000000 */
[----:B------:R-:W-:Y:S01]  /*5970*/  @P1 IMAD R0, R73, 0x4, R5 ;  /* 0x0000000449001824 */ /* 0x000fe200078e0205 */
[----:B------:R3:W1:Y:S01]  /*5980*/  @P1 LDSM.16.M88.4 R44, [R2+0x400] ;  /* 0x00040000022c183b */ /* 0x0006620000000200 */
[----:B------:R-:W-:Y:S01]  /*5990*/  @P1 IMAD R4, R74, 0x4, R4 ;  /* 0x000000044a041824 */ /* 0x000fe200078e0204 */
[----:B------:R-:W-:Y:S02]  /*59a0*/  USEL UR5, UR5, URZ, UP0 ;  /* 0x000000ff05057287 */ /* 0x000fe40008000000 */
[----:B------:R3:W1:Y:S01]  /*59b0*/  @P1 LDSM.16.M88.4 R48, [R0+0x400] ;  /* 0x000400000030183b */ /* 0x0006620000000200 */
[----:B------:R-:W-:Y:S03]  /*59c0*/  LOP3.LUT R83, R83, UR4, RZ, 0x3c, !PT ;  /* 0x0000000453537c12 */ /* 0x000fe6000f8e3cff */
[----:B------:R3:W1:Y:S01]  /*59d0*/  @P1 LDSM.16.M88.4 R52, [R4] ;  /* 0x000000000434183b */ /* 0x0006620000000200 */
[----:B------:R-:W-:Y:S03]  /*59e0*/  IMAD.U32 R84, RZ, RZ, UR5 ;  /* 0x00000005ff547e24 */ /* 0x000fe6000f8e00ff */
.L_x_87:
[----:B------:R-:W-:Y:S05]  /*59f0*/  BSYNC B1 ;  /* 0x0000000000017941 */ /* 0x000fea0003800000 */
.L_x_86:
[----:B---3--:R-:W-:Y:S04]  /*5a00*/  SHF.R.U32.HI R0, RZ, 0x15, R34 ;  /* 0x00000015ff007819 */ /* 0x008fe80000011622 */
[----:B------:R-:W-:Y:S01]  /*5a10*/  LOP3.LUT P1, RZ, R0, 0x3, R69, 0x48, !PT ;  /* 0x0000000300ff7812 */ /* 0x000fe20007824845 */
[----:B------:R-:W-:Y:S01]  /*5a20*/  @!UPT UIADD3 URZ, UPT, UPT, URZ, URZ, URZ ;  /* 0x000000fffffff290 */ /* 0x000fe2000fffe0ff */
[----:B--2---:R-:W-:Y:S11]  /*5a30*/  @P0 BRA `(.L_x_91) ;  /* 0x0000000000080947 */ /* 0x004ff60003800000 */
[----:B------:R-:W2:Y:S02]  /*5a40*/  SYNCS.PHASECHK.TRANS64.TRYWAIT P0, [R82+URZ+0xa0], R3 ;  /* 0x0000a003520075a7 */ /* 0x000ea400080011ff */
[----:B--2---:R-:W-:Y:S05]  /*5a50*/  @!P0 BRA `(.L_x_92) ;  /* 0x0000001800c08947 */ /* 0x004fea0003800000 */
.L_x_91:
[----:B------:R-:W-:Y:S05]  /*5a60*/  @!P1 BRA `(.L_x_93) ;  /* 0x0000000000409947 */ /* 0x000fea0003800000 */
[----:B------:R-:W3:Y:S01]  /*5a70*/  LDCU.64 UR8, c[0x4][0x70] ;  /* 0x01000e00ff0877ac */ /* 0x000ee20008000a00 */
[----:B--2---:R-:W-:Y:S01]  /*5a80*/  MOV R3, 0x0 ;  /* 0x0000000000037802 */ /* 0x004fe20000000f00 */
[----:B------:R-:W-:Y:S02]  /*5a90*/  HFMA2 R12, -RZ, RZ, 0, 5.9604644775390625e-08 ;  /* 0x00000001ff0c7431 */ /* 0x000fe400000001ff */
[----:B------:R-:W-:Y:S02]  /*5aa0*/  IMAD.MOV.U32 R8, RZ, RZ, 0x192 ;  /* 0x00000192ff087424 */ /* 0x000fe400078e00ff */
[----:B------:R-:W-:Y:S01]  /*5ab0*/  IMAD.MOV.U32 R13, RZ, RZ, RZ ;  /* 0x000000ffff0d7224 */ /* 0x000fe200078e00ff */
[----:B------:R-:W2:Y:S01]  /*5ac0*/  LDCU.64 UR6, c[0x4][0x78] ;  /* 0x01000f00ff0677ac */ /* 0x000ea20008000a00 */
[----:B------:R-:W1:Y:S01]  /*5ad0*/  LDC.64 R2, c[0x4][R3] ;  /* 0x0100000003027b82 */ /* 0x000e620000000a00 */
[----:B------:R-:W5:Y:S01]  /*5ae0*/  LDCU.64 UR4, c[0x4][0x10] ;  /* 0x01000200ff0477ac */ /* 0x000f620008000a00 */
[----:B---3--:R-:W-:Y:S01]  /*5af0*/  MOV R5, UR9 ;  /* 0x0000000900057c02 */ /* 0x008fe20008000f00 */
[----:B------:R-:W-:Y:S01]  /*5b00*/  IMAD.U32 R4, RZ, RZ, UR8 ;  /* 0x00000008ff047e24 */ /* 0x000fe2000f8e00ff */
[----:B--2---:R-:W-:Y:S01]  /*5b10*/  MOV R7, UR7 ;  /* 0x0000000700077c02 */ /* 0x004fe20008000f00 */
[----:B------:R-:W-:Y:S01]  /*5b20*/  IMAD.U32 R6, RZ, RZ, UR6 ;  /* 0x00000006ff067e24 */ /* 0x000fe2000f8e00ff */
[----:B-----5:R-:W-:Y:S01]  /*5b30*/  MOV R11, UR5 ;  /* 0x00000005000b7c02 */ /* 0x020fe20008000f00 */
[----:B------:R-:W-:Y:S02]  /*5b40*/  IMAD.U32 R10, RZ, RZ, UR4 ;  /* 0x00000004ff0a7e24 */ /* 0x000fe4000f8e00ff */
[----:B------:R-:W-:Y:S07]  /*5b50*/  LEPC R20, `(.L_x_93) ;  /* 0x000000001014794e */ /* 0x000fee0000000000 */
[----:B-1--4-:R-:W-:Y:S05]  /*5b60*/  CALL.ABS.NOINC R2 ;  /* 0x0000000002007343 */ /* 0x012fea0003c00000 */
.L_x_93:
[----:B------:R-:W-:Y:S05]  /*5b70*/  WARPSYNC.ALL ;  /* 0x0000000000007948 */ /* 0x000fea0003800000 */
[----:B------:R-:W-:Y:S01]  /*5b80*/  R2UR UR4, R34 ;  /* 0x00000000220472ca */ /* 0x000fe200000e0000 */
[----:B------:R-:W-:Y:S01]  /*5b90*/  BSSY.RECONVERGENT B0, `(.L_x_94) ;  /* 0x000003e000007945 */ /* 0x000fe20003800200 */
[----:B------:R-:W-:Y:S02]  /*5ba0*/  MOV R20, UR56 ;  /* 0x0000003800147c02 */ /* 0x000fe40008000f00 */
[----:B------:R-:W-:Y:S02]  /*5bb0*/  SHF.L.U32 R80, R74, 0x2, RZ ;  /* 0x000000024a507819 */ /* 0x000fe400000006ff */
[----:B------:R-:W-:Y:S02]  /*5bc0*/  LEA R20, R20, R68, 0xb ;  /* 0x0000004414147211 */ /* 0x000fe400078e58ff */
[----:B------:R-:W-:Y:S02]  /*5bd0*/  SHF.L.U32 R81, R73, 0x2, RZ ;  /* 0x0000000249517819 */ /* 0x000fe400000006ff */
[----:B------:R-:W-:Y:S02]  /*5be0*/  LEA R20, R20, UR48, 0x2 ;  /* 0x0000003014147c11 */ /* 0x000fe4000f8e10ff */
[----:B------:R-:W-:Y:S01]  /*5bf0*/  ISETP.NE.AND P0, PT, R75, RZ, PT ;  /* 0x000000ff4b00720c */ /* 0x000fe20003f05270 */
[----:B------:R-:W3:Y:S02]  /*5c00*/  LDTM.16dp128bit.x8 R4, tmem[UR4] ;  /* 0x00000004000479ee */ /* 0x000ee40008180000 */
[C---:B---3--:R-:W-:Y:S01]  /*5c10*/  FMUL R0, R33.reuse, R4 ;  /* 0x0000000421007220 */ /* 0x048fe20000400000 */
[C---:B------:R-:W-:Y:S01]  /*5c20*/  FMUL R2, R33.reuse, R5 ;  /* 0x0000000521027220 */ /* 0x040fe20000400000 */
[C---:B--2---:R-:W-:Y:S01]  /*5c30*/  FMUL R3, R33.reuse, R6 ;  /* 0x0000000621037220 */ /* 0x044fe20000400000 */
[----:B------:R-:W-:Y:S01]  /*5c40*/  FMUL R7, R33, R7 ;  /* 0x0000000721077220 */ /* 0x000fe20000400000 */
[----:B----4-:R-:W-:Y:S01]  /*5c50*/  FFMA R36, R35, R40, R0 ;  /* 0x0000002823247223 */ /* 0x010fe20000000000 */
[----:B------:R-:W-:Y:S01]  /*5c60*/  FMUL R4, R33, R8 ;  /* 0x0000000821047220 */ /* 0x000fe20000400000 */
[----:B------:R-:W-:Y:S01]  /*5c70*/  FFMA R37, R35, R41, R2 ;  /* 0x0000002923257223 */ /* 0x000fe20000000002 */
[----:B------:R-:W-:Y:S01]  /*5c80*/  FMUL R5, R33, R9 ;  /* 0x0000000921057220 */ /* 0x000fe20000400000 */
[----:B------:R-:W-:Y:S01]  /*5c90*/  FFMA R38, R35, R42, R3 ;  /* 0x0000002a23267223 */ /* 0x000fe20000000003 */
[----:B------:R-:W-:Y:S01]  /*5ca0*/  FMUL R6, R33, R10 ;  /* 0x0000000a21067220 */ /* 0x000fe20000400000 */
[----:B------:R-:W-:Y:S01]  /*5cb0*/  FFMA R39, R35, R43, R7 ;  /* 0x0000002b23277223 */ /* 0x000fe20000000007 */
[----:B------:R-:W-:Y:S01]  /*5cc0*/  FMUL R11, R33, R11 ;  /* 0x0000000b210b7220 */ /* 0x000fe20000400000 */
[----:B-1----:R-:W-:Y:S01]  /*5cd0*/  FFMA R4, R35, R44, R4 ;  /* 0x0000002c23047223 */ /* 0x002fe20000000004 */
[----:B------:R-:W-:Y:S01]  /*5ce0*/  FMUL R8, R33, R12 ;  /* 0x0000000c21087220 */ /* 0x000fe20000400000 */
[----:B------:R-:W-:Y:S01]  /*5cf0*/  FFMA R5, R35, R45, R5 ;  /* 0x0000002d23057223 */ /* 0x000fe20000000005 */
[----:B------:R1:W-:Y:S01]  /*5d00*/  STSM.16.M88.4 [R20+0x400], R36 ;  /* 0x0004002414007844 */ /* 0x0003e20000000200 */
[----:B------:R-:W-:Y:S01]  /*5d10*/  FMUL R9, R33, R13 ;  /* 0x0000000d21097220 */ /* 0x000fe20000400000 */
[----:B------:R-:W-:Y:S01]  /*5d20*/  FFMA R6, R35, R46, R6 ;  /* 0x0000002e23067223 */ /* 0x000fe20000000006 */
[C---:B------:R-:W-:Y:S01]  /*5d30*/  FMUL R10, R33.reuse, R14 ;  /* 0x0000000e210a7220 */ /* 0x040fe20000400000 */
[----:B------:R-:W-:Y:S01]  /*5d40*/  FMUL R13, R33, R17 ;  /* 0x00000011210d7220 */ /* 0x000fe20000400000 */
[C---:B------:R-:W-:Y:S01]  /*5d50*/  IADD3 R17, PT, PT, R80.reuse, 0x400, R20 ;  /* 0x0000040050117810 */ /* 0x040fe20007ffe014 */
[----:B------:R-:W-:Y:S01]  /*5d60*/  FFMA R7, R35, R47, R11 ;  /* 0x0000002f23077223 */ /* 0x000fe2000000000b */
[----:B------:R-:W-:Y:S01]  /*5d70*/  FMUL R15, R33, R15 ;  /* 0x0000000f210f7220 */ /* 0x000fe20000400000 */
[----:B------:R-:W-:Y:S01]  /*5d80*/  FFMA R8, R35, R48, R8 ;  /* 0x0000003023087223 */ /* 0x000fe20000000008 */
[----:B------:R-:W-:Y:S01]  /*5d90*/  FMUL R12, R33, R16 ;  /* 0x00000010210c7220 */ /* 0x000fe20000400000 */
[C---:B------:R-:W-:Y:S01]  /*5da0*/  FFMA R9, R35.reuse, R49, R9 ;  /* 0x0000003123097223 */ /* 0x040fe20000000009 */
[----:B------:R1:W-:Y:S01]  /*5db0*/  STSM.16.M88.4 [R17], R4 ;  /* 0x0000000411007844 */ /* 0x0003e20000000200 */
[----:B------:R-:W-:Y:S01]  /*5dc0*/  FFMA R10, R35, R50, R10 ;  /* 0x00000032230a7223 */ /* 0x000fe2000000000a */
[----:B------:R-:W-:Y:S01]  /*5dd0*/  FMUL R14, R33, R18 ;  /* 0x00000012210e7220 */ /* 0x000fe20000400000 */
[----:B------:R-:W-:Y:S01]  /*5de0*/  IADD3 R16, PT, PT, R81, 0x400, R20 ;  /* 0x0000040051107810 */ /* 0x000fe20007ffe014 */
[----:B------:R-:W-:Y:S01]  /*5df0*/  FFMA R11, R35, R51, R15 ;  /* 0x00000033230b7223 */ /* 0x000fe2000000000f */
[----:B------:R-:W-:Y:S01]  /*5e00*/  FMUL R19, R33, R19 ;  /* 0x0000001321137220 */ /* 0x000fe20000400000 */
[C---:B------:R-:W-:Y:S01]  /*5e10*/  FFMA R12, R35.reuse, R52, R12 ;  /* 0x00000034230c7223 */ /* 0x040fe2000000000c */
[C---:B------:R-:W-:Y:S01]  /*5e20*/  FFMA R13, R35.reuse, R53, R13 ;  /* 0x00000035230d7223 */ /* 0x040fe2000000000d */
[C---:B------:R-:W-:Y:S01]  /*5e30*/  FFMA R14, R35.reuse, R54, R14 ;  /* 0x00000036230e7223 */ /* 0x040fe2000000000e */
[----:B------:R1:W-:Y:S01]  /*5e40*/  STSM.16.M88.4 [R16], R8 ;  /* 0x0000000810007844 */ /* 0x0003e20000000200 */
[----:B------:R-:W-:Y:S01]  /*5e50*/  IADD3 R0, PT, PT, R80, R16, RZ ;  /* 0x0000001050007210 */ /* 0x000fe20007ffe0ff */
[----:B------:R-:W-:Y:S05]  /*5e60*/  FFMA R15, R35, R55, R19 ;  /* 0x00000037230f7223 */ /* 0x000fea0000000013 */
[----:B------:R1:W-:Y:S01]  /*5e70*/  STSM.16.M88.4 [R0], R12 ;  /* 0x0000000c00007844 */ /* 0x0003e20000000200 */
[----:B------:R-:W-:Y:S01]  /*5e80*/  @!PT LDS RZ, [RZ] ;  /* 0x00000000fffff984 */ /* 0x000fe20000000800 */
[----:B------:R-:W-:Y:S01]  /*5e90*/  @!PT LDS RZ, [RZ] ;  /* 0x00000000fffff984 */ /* 0x000fe20000000800 */
[----:B------:R-:W-:Y:S01]  /*5ea0*/  @!PT LDS RZ, [RZ] ;  /* 0x00000000fffff984 */ /* 0x000fe20000000800 */
[----:B------:R-:W-:Y:S01]  /*5eb0*/  @!PT LDS RZ, [RZ] ;  /* 0x00000000fffff984 */ /* 0x000fe20000000800 */
[----:B------:R2:W-:Y:S06]  /*5ec0*/  MEMBAR.ALL.CTA ;  /* 0x0000000000007992 */ /* 0x0005ec0000008000 */
[----:B--2---:R-:W2:Y:S02]  /*5ed0*/  FENCE.VIEW.ASYNC.S ;  /* 0x00000000000073c6 */ /* 0x004ea40000000000 */
[----:B--2---:R-:W-:Y:S06]  /*5ee0*/  BAR.SYNC.DEFER_BLOCKING 0x1, 0x80 ;  /* 0x0042000000007b1d */ /* 0x004fec0000010000 */
[----:B------:R-:W-:Y:S05]  /*5ef0*/  @P0 BRA `(.L_x_95) ;  /* 0x00000000001c0947 */ /* 0x000fea0003800000 */
[----:B------:R-:W-:Y:S02]  /*5f00*/  UIADD3 UR6, UP0, UPT, UR54, 0x680, URZ ;  /* 0x0000068036067890 */ /* 0x000fe4000ff1e0ff */
[----:B------:R-:W-:Y:S02]  /*5f10*/  ULEA UR4, UR56, UR48, 0xd ;  /* 0x0000003038047291 */ /* 0x000fe4000f8e68ff */
[----:B------:R-:W-:Y:S02]  /*5f20*/  UIADD3.X UR7, UPT, UPT, URZ, UR55, URZ, UP0, !UPT ;  /* 0x00000037ff077290 */ /* 0x000fe400087fe4ff */
[----:B------:R-:W-:Y:S01]  /*5f30*/  UIADD3 UR40, UPT, UPT, UR4, 0x400, URZ ;  /* 0x0000040004287890 */ /* 0x000fe2000fffe0ff */
[----:B------:R-:W-:Y:S08]  /*5f40*/  UMOV UR43, UR36 ;  /* 0x00000024002b7c82 */ /* 0x000ff00008000000 */
[----:B------:R2:W-:Y:S02]  /*5f50*/  UTMASTG.3D [UR40], [UR6] ;  /* 0x00000028060073b5 */ /* 0x0005e40008010000 */
[----:B--2---:R0:W-:Y:S02]  /*5f60*/  UTMACMDFLUSH ;  /* 0x00000000000079b7 */ /* 0x0041e40000000000 */
.L_x_95:
[----:B------:R-:W-:Y:S05]  /*5f70*/  BSYNC.RECONVERGENT B0 ;  /* 0x0000000000007941 */ /* 0x000fea0003800200 */
.L_x_94:
[----:B------:R-:W-:Y:S01]  /*5f80*/  UIADD3 UR40, UPT, UPT, UR56, 0x1, URZ ;  /* 0x0000000138287890 */ /* 0x000fe2000fffe0ff */
[----:B------:R-:W-:Y:S03]  /*5f90*/  BSSY.RECONVERGENT B0, `(.L_x_96) ;  /* 0x0000005000007945 */ /* 0x000fe60003800200 */
[----:B------:R-:W-:Y:S04]  /*5fa0*/  UISETP.NE.AND UP0, UPT, UR40, 0x3, UPT ;  /* 0x000000032800788c */ /* 0x000fe8000bf05270 */
[----:B------:R-:W-:Y:S01]  /*5fb0*/  USEL UR43, UR40, URZ, UP0 ;  /* 0x000000ff282b7287 */ /* 0x000fe20008000000 */
[----:B------:R-:W-:Y:S11]  /*5fc0*/  @P0 BRA `(.L_x_97) ;  /* 0x0000000000040947 */ /* 0x000ff60003800000 */
[----:B------:R-:W-:Y:S04]  /*5fd0*/  DEPBAR.LE SB0, 0x1 ;  /* 0x000080400000791a */ /* 0x000fe80000000000 */
.L_x_97:
[----:B------:R-:W-:Y:S05]  /*5fe0*/  BSYNC.RECONVERGENT B0 ;  /* 0x0000000000007941 */ /* 0x000fea0003800200 */
.L_x_96:
[----:B------:R-:W-:Y:S01]  /*5ff0*/  BAR.SYNC.DEFER_BLOCKING 0x1, 0x80 ;  /* 0x0042000000007b1d */ /* 0x000fe20000010000 */
[----:B------:R-:W-:Y:S01]  /*6000*/  ISETP.NE.AND P1, PT, R79, RZ, PT ;  /* 0x000000ff4f00720c */ /* 0x000fe20003f25270 */
[----:B------:R-:W-:Y:S01]  /*6010*/  UISETP.NE.AND UP0, UPT, UR50, URZ, UPT ;  /* 0x000000ff3200728c */ /* 0x000fe2000bf05270 */
[----:B------:R-:W-:Y:S11]  /*6020*/  LEA R2, R84, UR48, 0x3 ;  /* 0x0000003054027c11 */ /* 0x000ff6000f8e18ff */
[----:B------:R-:W-:Y:S01]  /*6030*/  @P1 SHF.L.U32 R3, R83, 0x1f, RZ ;  /* 0x0000001f53031819 */ /* 0x000fe200000006ff */
[----:B------:R-:W-:Y:S06]  /*6040*/  BRA.U !UP0, `(.L_x_98) ;  /* 0x0000000108247547 */ /* 0x000fec000b800000 */
[----:B-1----:R-:W-:Y:S01]  /*6050*/  IMAD.U32 R4, RZ, RZ, UR49 ;  /* 0x00000031ff047e24 */ /* 0x002fe2000f8e00ff */
[----:B------:R-:W-:Y:S01]  /*6060*/  MOV R0, UR37 ;  /* 0x0000002500007c02 */ /* 0x000fe20008000f00 */
[----:B------:R-:W-:Y:S03]  /*6070*/  UIADD3 UR49, UPT, UPT, UR49, 0x1, URZ ;  /* 0x0000000131317890 */ /* 0x000fe6000fffe0ff */
[----:B------:R-:W-:Y:S01]  /*6080*/  @P1 LEA R4, R4, UR48, 0x3 ;  /* 0x0000003004041c11 */ /* 0x000fe2000f8e18ff */
[----:B------:R-:W-:Y:S04]  /*6090*/  UISETP.NE.AND UP0, UPT, UR49, 0x3, UPT ;  /* 0x000000033100788c */ /* 0x000fe8000bf05270 */
[----:B------:R-:W-:Y:S01]  /*60a0*/  @P1 VIADD R4, R4, 0x58 ;  /* 0x0000005804041836 */ /* 0x000fe20000000000 */
[----:B------:R-:W-:Y:S04]  /*60b0*/  USEL UR49, UR49, URZ, UP0 ;  /* 0x000000ff31317287 */ /* 0x000fe80008000000 */
[----:B------:R-:W-:Y:S04]  /*60c0*/  @P1 PRMT R0, R0, 0x654, R4 ;  /* 0x0000065400001816 */ /* 0x000fe80000000004 */
[----:B------:R2:W-:Y:S04]  /*60d0*/  @P1 SYNCS.ARRIVE.TRANS64.RED.A1T0 RZ, [R0+URZ], RZ ;  /* 0x000000ff00ff19a7 */ /* 0x0005e800081004ff */
.L_x_98:
[----:B------:R-:W3:Y:S01]  /*60e0*/  @P1 SYNCS.PHASECHK.TRANS64.TRYWAIT P0, [R2+URZ+0x40], R3 ;  /* 0x00004003020015a7 */ /* 0x000ee200080011ff */
[----:B------:R-:W-:Y:S01]  /*60f0*/  BSSY B1, `(.L_x_99) ;  /* 0x0000017000017945 */ /* 0x000fe20003800000 */
[----:B---3--:R-:W-:Y:S03]  /*6100*/  @P1 SEL R85, RZ, 0x1, !P0 ;  /* 0x00000001ff551807 */ /* 0x008fe60004000000 */
[----:B------:R-:W-:Y:S05]  /*6110*/  @!P1 BRA `(.L_x_100) ;  /* 0x0000000000509947 */ /* 0x000fea0003800000 */
[----:B------:R-:W-:Y:S01]  /*6120*/  ISETP.NE.AND P1, PT, R86, RZ, PT ;  /* 0x000000ff5600720c */ /* 0x000fe20003f25270 */
[----:B------:R-:W-:Y:S01]  /*6130*/  BSSY B0, `(.L_x_101) ;  /* 0x000000a000007945 */ /* 0x000fe20003800000 */
[----:B------:R-:W-:Y:S11]  /*6140*/  ISETP.NE.AND P0, PT, R85, RZ, PT ;  /* 0x000000ff5500720c */ /* 0x000ff60003f05270 */
[----:B-1----:R-:W-:Y:S05]  /*6150*/  @P1 IMAD R4, R84, 0x800, R68 ;  /* 0x0000080054041824 */ /* 0x002fea00078e0244 */
[----:B------:R-:W-:Y:S05]  /*6160*/  @P1 LEA R4, R4, UR48, 0x2 ;  /* 0x0000003004041c11 */ /* 0x000fea000f8e10ff */
[--C-:B--2---:R-:W-:Y:S02]  /*6170*/  @P1 IMAD.IADD R0, R81, 0x1, R4.reuse ;  /* 0x0000000151001824 */ /* 0x104fe400078e0204 */
[----:B------:R-:W-:Y:S01]  /*6180*/  @P1 IMAD.IADD R3, R80, 0x1, R4 ;  /* 0x0000000150031824 */ /* 0x000fe200078e0204 */
[----:B------:R-:W-:Y:S06]  /*6190*/  @P0 BRA `(.L_x_102) ;  /* 0x00000000000c0947 */ /* 0x000fec0003800000 */
[----:B------:R-:W-:Y:S04]  /*61a0*/  SHF.L.U32 R83, R83, 0x1f, RZ ;  /* 0x0000001f53537819 */ /* 0x000fe800000006ff */
[----:B------:R-:W1:Y:S02]  /*61b0*/  SYNCS.PHASECHK.TRANS64.TRYWAIT P0, [R2+URZ+0x40], R83 ;  /* 0x00004053020075a7 */ /* 0x000e6400080011ff */
[----:B-1----:R-:W-:Y:S05]  /*61c0*/  @!P0 BRA `(.L_x_103) ;  /* 0x0000001000f88947 */ /* 0x002fea0003800000 */
.L_x_102:
[----:B------:R-:W-:Y:S05]  /*61d0*/  BSYNC B0 ;  /* 0x0000000000007941 */ /* 0x000fea0003800000 */
.L_x_101:
[----:B------:R-:W-:Y:S11]  /*61e0*/  ISETP.NE.AND P0, PT, R86, RZ, PT ;  /* 0x000000ff5600720c */ /* 0x000ff60003f05270 */
[----:B------:R-:W-:Y:S02]  /*61f0*/  @!UPT UIADD3 URZ, UPT, UPT, URZ, URZ, URZ ;  /* 0x000000fffffff290 */ /* 0x000fe4000fffe0ff */
[----:B-1----:R-:W-:Y:S01]  /*6200*/  @P0 IADD3 R2, PT, PT, R80, R0, RZ ;  /* 0x0000000050020210 */ /* 0x002fe20007ffe0ff */
[----:B------:R-:W-:Y:S05]  /*6210*/  @P0 WARPSYNC.ALL ;  /* 0x0000000000000948 */ /* 0x000fea0003800000 */
[----:B------:R3:W4:Y:S04]  /*6220*/  @P0 LDSM.16.M88.4 R40, [R4+0x400] ;  /* 0x000400000428083b */ /* 0x0007280000000200 */
[----:B------:R3:W1:Y:S04]  /*6230*/  @P0 LDSM.16.M88.4 R44, [R3+0x400] ;  /* 0x00040000032c083b */ /* 0x0006680000000200 */
[----:B------:R3:W2:Y:S04]  /*6240*/  @P0 LDSM.16.M88.4 R48, [R0+0x400] ;  /* 0x000400000030083b */ /* 0x0006a80000000200 */
[----:B------:R3:W1:Y:S02]  /*6250*/  @P0 LDSM.16.M88.4 R52, [R2+0x400] ;  /* 0x000400000234083b */ /* 0x0006640000000200 */
.L_x_100:
[----:B------:R-:W-:Y:S05]  /*6260*/  BSYNC B1 ;  /* 0x0000000000017941 */ /* 0x000fea0003800000 */
.L_x_99:
[----:B-123--:R-:W-:Y:S05]  /*6270*/  VIADD R0, R34, 0x20 ;  /* 0x0000002022007836 */ /* 0x00efea0000000000 */
[----:B------:R-:W-:Y:S04]  /*6280*/  SHF.R.U32.HI R0, RZ, 0x15, R0 ;  /* 0x00000015ff007819 */ /* 0x000fe80000011600 */
[----:B------:R-:W-:Y:S11]  /*6290*/  LOP3.LUT P0, RZ, R0, 0x3, R69, 0x48, !PT ;  /* 0x0000000300ff7812 */ /* 0x000ff60007804845 */
[----:B------:R-:W-:Y:S02]  /*62a0*/  @!UPT UIADD3 URZ, UPT, UPT, URZ, URZ, URZ ;  /* 0x000000fffffff290 */ /* 0x000fe4000fffe0ff */
[----:B------:R-:W-:Y:S05]  /*62b0*/  @!P0 BRA `(.L_x_104) ;  /* 0x0000000000408947 */ /* 0x000fea0003800000 */
[----:B------:R-:W1:Y:S01]  /*62c0*/  LDCU.64 UR8, c[0x4][0x70] ;  /* 0x01000e00ff0877ac */ /* 0x000e620008000a00 */
[----:B------:R-:W-:Y:S01]  /*62d0*/  MOV R3, 0x0 ;  /* 0x0000000000037802 */ /* 0x000fe20000000f00 */
[----:B------:R-:W-:Y:S02]  /*62e0*/  HFMA2 R12, -RZ, RZ, 0, 5.9604644775390625e-08 ;  /* 0x00000001ff0c7431 */ /* 0x000fe400000001ff */
[----:B------:R-:W-:Y:S02]  /*62f0*/  IMAD.MOV.U32 R8, RZ, RZ, 0x192 ;  /* 0x00000192ff087424 */ /* 0x000fe400078e00ff */
[----:B------:R-:W-:Y:S01]  /*6300*/  IMAD.MOV.U32 R13, RZ, RZ, RZ ;  /* 0x000000ffff0d7224 */ /* 0x000fe200078e00ff */
[----:B------:R-:W2:Y:S01]  /*6310*/  LDCU.64 UR6, c[0x4][0x78] ;  /* 0x01000f00ff0677ac */ /* 0x000ea20008000a00 */
[----:B------:R-:W3:Y:S01]  /*6320*/  LDC.64 R2, c[0x4][R3] ;  /* 0x0100000003027b82 */ /* 0x000ee20000000a00 */
[----:B------:R-:W5:Y:S01]  /*6330*/  LDCU.64 UR4, c[0x4][0x10] ;  /* 0x01000200ff0477ac */ /* 0x000f620008000a00 */
[----:B-1----:R-:W-:Y:S01]  /*6340*/  MOV R5, UR9 ;  /* 0x0000000900057c02 */ /* 0x002fe20008000f00 */
[----:B------:R-:W-:Y:S01]  /*6350*/  IMAD.U32 R4, RZ, RZ, UR8 ;  /* 0x00000008ff047e24 */ /* 0x000fe2000f8e00ff */
[----:B--2---:R-:W-:Y:S01]  /*6360*/  MOV R7, UR7 ;  /* 0x0000000700077c02 */ /* 0x004fe20008000f00 */
[----:B------:R-:W-:Y:S01]  /*6370*/  IMAD.U32 R6, RZ, RZ, UR6 ;  /* 0x00000006ff067e24 */ /* 0x000fe2000f8e00ff */
[----:B-----5:R-:W-:Y:S01]  /*6380*/  MOV R11, UR5 ;  /* 0x00000005000b7c02 */ /* 0x020fe20008000f00 */
[----:B------:R-:W-:Y:S02]  /*6390*/  IMAD.U32 R10, RZ, RZ, UR4 ;  /* 0x00000004ff0a7e24 */ /* 0x000fe4000f8e00ff */
[----:B------:R-:W-:Y:S07]  /*63a0*/  LEPC R20, `(.L_x_104) ;  /* 0x000000001014794e */ /* 0x000fee0000000000 */
[----:B---34-:R-:W-:Y:S05]  /*63b0*/  CALL.ABS.NOINC R2 ;  /* 0x0000000002007343 */ /* 0x018fea0003c00000 */
.L_x_104:
[----:B------:R-:W-:Y:S01]  /*63c0*/  ISETP.NE.AND P0, PT, R75, RZ, PT ;  /* 0x000000ff4b00720c */ /* 0x000fe20003f05270 */
[----:B------:R-:W-:Y:S05]  /*63d0*/  WARPSYNC.ALL ;  /* 0x0000000000007948 */ /* 0x000fea0003800000 */
[----:B------:R-:W-:Y:S01]  /*63e0*/  R2UR UR4, R34 ;  /* 0x00000000220472ca */ /* 0x000fe200000e0000 */
[----:B------:R-:W-:Y:S01]  /*63f0*/  BSSY.RECONVERGENT B0, `(.L_x_105) ;  /* 0x0000042000007945 */ /* 0x000fe20003800200 */
[----:B------:R-:W-:Y:S11]  /*6400*/  R2UR UR5, R82 ;  /* 0x00000000520572ca */ /* 0x000ff600000e0000 */
[----:B------:R-:W1:Y:S01]  /*6410*/  LDTM.16dp128bit.x8 R4, tmem[UR4+0x20] ;  /* 0x00002004000479ee */ /* 0x000e620008180000 */
[----:B------:R-:W-:Y:S01]  /*6420*/  NOP ;  /* 0x0000000000007918 */ /* 0x000fe20000000000 */
[----:B------:R-:W-:Y:S04]  /*6430*/  UIADD3 UR5, UPT, UPT, UR5, 0xc0, URZ ;  /* 0x000000c005057890 */ /* 0x000fe8000fffe0ff */
[----:B------:R-:W-:Y:S09]  /*6440*/  UPRMT UR5, UR37, 0x654, UR5 ;  /* 0x0000065425057896 */ /* 0x000ff20008000005 */
[----:B-1----:R-:W-:Y:S01]  /*6450*/  SYNCS.ARRIVE.TRANS64.RED.A1T0 RZ, [UR5], RZ ;  /* 0x000000ffffff79a7 */ /* 0x002fe20008100405 */
[C---:B------:R-:W-:Y:S01]  /*6460*/  FMUL R0, R33.reuse, R4 ;  /* 0x0000000421007220 */ /* 0x040fe20000400000 */
[C---:B------:R-:W-:Y:S01]  /*6470*/  FMUL R2, R33.reuse, R5 ;  /* 0x0000000521027220 */ /* 0x040fe20000400000 */
[C---:B------:R-:W-:Y:S01]  /*6480*/  FMUL R3, R33.reuse, R6 ;  /* 0x0000000621037220 */ /* 0x040fe20000400000 */
[----:B------:R-:W-:Y:S01]  /*6490*/  FMUL R7, R33, R7 ;  /* 0x0000000721077220 */ /* 0x000fe20000400000 */
[----:B----4-:R-:W-:Y:S01]  /*64a0*/  FFMA R36, R35, R40, R0 ;  /* 0x0000002823247223 */ /* 0x010fe20000000000 */
[----:B------:R-:W-:Y:S01]  /*64b0*/  MOV R0, UR43 ;  /* 0x0000002b00007c02 */ /* 0x000fe20008000f00 */
[----:B------:R-:W-:Y:S01]  /*64c0*/  FMUL R4, R33, R8 ;  /* 0x0000000821047220 */ /* 0x000fe20000400000 */
[----:B------:R-:W-:Y:S01]  /*64d0*/  FFMA R37, R35, R41, R2 ;  /* 0x0000002923257223 */ /* 0x000fe20000000002 */
[----:B------:R-:W-:Y:S01]  /*64e0*/  FMUL R5, R33, R9 ;  /* 0x0000000921057220 */ /* 0x000fe20000400000 */
[----:B------:R-:W-:Y:S01]  /*64f0*/  LEA R0, R0, R68, 0xb ;  /* 0x0000004400007211 */ /* 0x000fe200078e58ff */
[----:B------:R-:W-:Y:S01]  /*6500*/  FFMA R38, R35, R42, R3 ;  /* 0x0000002a23267223 */ /* 0x000fe20000000003 */
[----:B------:R-:W-:Y:S01]  /*6510*/  FMUL R6, R33, R10 ;  /* 0x0000000a21067220 */ /* 0x000fe20000400000 */
[----:B------:R-:W-:Y:S01]  /*6520*/  FFMA R39, R35, R43, R7 ;  /* 0x0000002b23277223 */ /* 0x000fe20000000007 */
[----:B------:R-:W-:Y:S01]  /*6530*/  LEA R0, R0, UR48, 0x2 ;  /* 0x0000003000007c11 */ /* 0x000fe2000f8e10ff */
[----:B------:R-:W-:Y:S01]  /*6540*/  FMUL R11, R33, R11 ;  /* 0x0000000b210b7220 */ /* 0x000fe20000400000 */
[----:B------:R-:W-:Y:S01]  /*6550*/  FFMA R4, R35, R44, R4 ;  /* 0x0000002c23047223 */ /* 0x000fe20000000004 */
[----:B------:R-:W-:Y:S01]  /*6560*/  FMUL R8, R33, R12 ;  /* 0x0000000c21087220 */ /* 0x000fe20000400000 */
[----:B------:R-:W-:Y:S01]  /*6570*/  FFMA R5, R35, R45, R5 ;  /* 0x0000002d23057223 */ /* 0x000fe20000000005 */
[----:B------:R1:W-:Y:S01]  /*6580*/  STSM.16.M88.4 [R0+0x400], R36 ;  /* 0x0004002400007844 */ /* 0x0003e20000000200 */
[----:B------:R-:W-:Y:S01]  /*6590*/  FMUL R9, R33, R13 ;  /* 0x0000000d21097220 */ /* 0x000fe20000400000 */
[----:B------:R-:W-:Y:S01]  /*65a0*/  FFMA R6, R35, R46, R6 ;  /* 0x0000002e23067223 */ /* 0x000fe20000000006 */
[----:B------:R-:W-:Y:S01]  /*65b0*/  FMUL R10, R33, R14 ;  /* 0x0000000e210a7220 */ /* 0x000fe20000400000 */
[----:B------:R-:W-:Y:S01]  /*65c0*/  FFMA R7, R35, R47, R11 ;  /* 0x0000002f23077223 */ /* 0x000fe2000000000b */
[C---:B------:R-:W-:Y:S01]  /*65d0*/  IADD3 R2, PT, PT, R80.reuse, 0x400, R0 ;  /* 0x0000040050027810 */ /* 0x040fe20007ffe000 */
[----:B------:R-:W-:Y:S01]  /*65e0*/  FMUL R15, R33, R15 ;  /* 0x0000000f210f7220 */ /* 0x000fe20000400000 */
[----:B------:R-:W-:Y:S01]  /*65f0*/  FFMA R8, R35, R48, R8 ;  /* 0x0000003023087223 */ /* 0x000fe20000000008 */
[----:B------:R-:W-:Y:S01]  /*6600*/  FMUL R12, R33, R16 ;  /* 0x00000010210c7220 */ /* 0x000fe20000400000 */
[----:B------:R-:W-:Y:S01]  /*6610*/  FFMA R9, R35, R49, R9 ;  /* 0x0000003123097223 */ /* 0x000fe20000000009 */
[----:B------:R1:W-:Y:S01]  /*6620*/  STSM.16.M88.4 [R2], R4 ;  /* 0x0000000402007844 */ /* 0x0003e20000000200 */
[----:B------:R-:W-:Y:S01]  /*6630*/  FMUL R13, R33, R17 ;  /* 0x00000011210d7220 */ /* 0x000fe20000400000 */
[----:B------:R-:W-:Y:S01]  /*6640*/  FFMA R10, R35, R50, R10 ;  /* 0x00000032230a7223 */ /* 0x000fe2000000000a */
[----:B------:R-:W-:Y:S01]  /*6650*/  FMUL R14, R33, R18 ;  /* 0x00000012210e7220 */ /* 0x000fe20000400000 */
[----:B------:R-:W-:Y:S01]  /*6660*/  FFMA R11, R35, R51, R15 ;  /* 0x00000033230b7223 */ /* 0x000fe2000000000f */
[----:B------:R-:W-:Y:S01]  /*6670*/  IADD3 R81, PT, PT, R81, 0x400, R0 ;  /* 0x0000040051517810 */ /* 0x000fe20007ffe000 */
[----:B------:R-:W-:Y:S01]  /*6680*/  FMUL R19, R33, R19 ;  /* 0x0000001321137220 */ /* 0x000fe20000400000 */
[C---:B------:R-:W-:Y:S01]  /*6690*/  FFMA R12, R35.reuse, R52, R12 ;  /* 0x00000034230c7223 */ /* 0x040fe2000000000c */
[C---:B------:R-:W-:Y:S01]  /*66a0*/  FFMA R13, R35.reuse, R53, R13 ;  /* 0x00000035230d7223 */ /* 0x040fe2000000000d */
[C---:B------:R-:W-:Y:S01]  /*66b0*/  FFMA R14, R35.reuse, R54, R14 ;  /* 0x00000036230e7223 */ /* 0x040fe2000000000e */
[----:B------:R1:W-:Y:S01]  /*66c0*/  STSM.16.M88.4 [R81], R8 ;  /* 0x0000000851007844 */ /* 0x0003e20000000200 */
[----:B------:R-:W-:Y:S01]  /*66d0*/  FFMA R15, R35, R55, R19 ;  /* 0x00000037230f7223 */ /* 0x000fe20000000013 */
[----:B------:R-:W-:Y:S05]  /*66e0*/  IADD3 R80, PT, PT, R80, R81, RZ ;  /* 0x0000005150507210 */ /* 0x000fea0007ffe0ff */
        /* <DEDUP_REMOVED lines=11> */
[----:B------:R-:W-:Y:S02]  /*67a0*/  UIADD3 UR5, UPT, UPT, UR41, 0x20, URZ ;  /* 0x0000002029057890 */ /* 0x000fe4000fffe0ff */
[----:B------:R-:W-:Y:S02]  /*67b0*/  UIADD3 UR4, UPT, UPT, UR10, 0x400, URZ ;  /* 0x000004000a047890 */ /* 0x000fe4000fffe0ff */
[----:B------:R-:W-:Y:S01]  /*67c0*/  UIADD3.X UR9, UPT, UPT, URZ, UR55, URZ, UP0, !UPT ;  /* 0x00000037ff097290 */ /* 0x000fe200087fe4ff */
[----:B------:R-:W-:Y:S01]  /*67d0*/  UMOV UR6, UR42 ;  /* 0x0000002a00067c82 */ /* 0x000fe20008000000 */
[----:B------:R-:W-:Y:S07]  /*67e0*/  UMOV UR7, UR36 ;  /* 0x0000002400077c82 */ /* 0x000fee0008000000 */
[----:B------:R2:W-:Y:S02]  /*67f0*/  UTMASTG.3D [UR4], [UR8] ;  /* 0x00000004080073b5 */ /* 0x0005e40008010000 */
[----:B--2---:R0:W-:Y:S02]  /*6800*/  UTMACMDFLUSH ;  /* 0x00000000000079b7 */ /* 0x0041e40000000000 */
.L_x_106:
[----:B------:R-:W-:Y:S05]  /*6810*/  BSYNC.RECONVERGENT B0 ;  /* 0x0000000000007941 */ /* 0x000fea0003800200 */
.L_x_105:
[----:B------:R-:W-:Y:S01]  /*6820*/  UIADD3 UR43, UPT, UPT, UR43, 0x1, URZ ;  /* 0x000000012b2b7890 */ /* 0x000fe2000fffe0ff */
[----:B------:R-:W-:Y:S03]  /*6830*/  BSSY.RECONVERGENT B0, `(.L_x_107) ;  /* 0x0000008000007945 */ /* 0x000fe60003800200 */
[----:B------:R-:W-:Y:S04]  /*6840*/  UISETP.NE.AND UP0, UPT, UR43, 0x3, UPT ;  /* 0x000000032b00788c */ /* 0x000fe8000bf05270 */
[----:B------:R-:W-:Y:S02]  /*6850*/  UISETP.EQ.XOR UP1, UPT, UR40, 0x3, !UP0 ;  /* 0x000000032800788c */ /* 0x000fe4000c722a70 */
[----:B------:R-:W-:Y:S02]  /*6860*/  USEL UR56, UR43, URZ, UP0 ;  /* 0x000000ff2b387287 */ /* 0x000fe40008000000 */
[----:B------:R-:W-:Y:S04]  /*6870*/  USEL UR4, URZ, 0x1, !UP1 ;  /* 0x00000001ff047887 */ /* 0x000fe8000c800000 */
[----:B------:R-:W-:Y:S01]  /*6880*/  ULOP3.LUT UR51, UR51, UR4, URZ, 0x3c, !UPT ;  /* 0x0000000433337292 */ /* 0x000fe2000f8e3cff */
[----:B------:R-:W-:Y:S11]  /*6890*/  @P0 BRA `(.L_x_108) ;  /* 0x0000000000040947 */ /* 0x000ff60003800000 */
[----:B------:R-:W-:Y:S04]  /*68a0*/  DEPBAR.LE SB0, 0x1 ;  /* 0x000080400000791a */ /* 0x000fe80000000000 */
.L_x_108:
[----:B------:R-:W-:Y:S05]  /*68b0*/  BSYNC.RECONVERGENT B0 ;  /* 0x0000000000007941 */ /* 0x000fea0003800200 */
.L_x_107:
[----:B------:R-:W-:Y:S01]  /*68c0*/  BAR.SYNC.DEFER_BLOCKING 0x1, 0x80 ;  /* 0x0042000000007b1d */ /* 0x000fe20000010000 */
[----:B------:R-:W-:Y:S01]  /*68d0*/  UISETP.NE.AND UP0, UPT, UR50, -0x2, UPT ;  /* 0xfffffffe3200788c */ /* 0x000fe2000bf05270 */
[----:B------:R-:W-:Y:S08]  /*68e0*/  IADD3 R31, PT, PT, R31, 0x1, RZ ;  /* 0x000000011f1f7810 */ /* 0x000ff00007ffe0ff */
[----:B------:R-:W-:Y:S05]  /*68f0*/  BRA.U !UP0, `(.L_x_109) ;  /* 0x0000000108287547 */ /* 0x000fea000b800000 */
[----:B------:R-:W-:Y:S01]  /*6900*/  ISETP.NE.AND P0, PT, R79, RZ, PT ;  /* 0x000000ff4f00720c */ /* 0x000fe20003f05270 */
[----:B-1----:R-:W-:Y:S01]  /*6910*/  IMAD.U32 R2, RZ, RZ, UR49 ;  /* 0x00000031ff027e24 */ /* 0x002fe2000f8e00ff */
[----:B------:R-:W-:Y:S01]  /*6920*/  UIADD3 UR49, UPT, UPT, UR49, 0x1, URZ ;  /* 0x0000000131317890 */ /* 0x000fe2000fffe0ff */
[----:B------:R-:W-:Y:S03]  /*6930*/  IMAD.U32 R0, RZ, RZ, UR37 ;  /* 0x00000025ff007e24 */ /* 0x000fe6000f8e00ff */
[----:B------:R-:W-:Y:S04]  /*6940*/  UISETP.NE.AND UP0, UPT, UR49, 0x3, UPT ;  /* 0x000000033100788c */ /* 0x000fe8000bf05270 */
[----:B------:R-:W-:Y:S03]  /*6950*/  USEL UR49, UR49, URZ, UP0 ;  /* 0x000000ff31317287 */ /* 0x000fe60008000000 */
[----:B------:R-:W-:Y:S05]  /*6960*/  @P0 LEA R2, R2, UR48, 0x3 ;  /* 0x0000003002020c11 */ /* 0x000fea000f8e18ff */
[----:B------:R-:W-:Y:S05]  /*6970*/  @P0 VIADD R2, R2, 0x58 ;  /* 0x0000005802020836 */ /* 0x000fea0000000000 */
[----:B------:R-:W-:Y:S04]  /*6980*/  @P0 PRMT R0, R0, 0x654, R2 ;  /* 0x0000065400000816 */ /* 0x000fe80000000002 */
[----:B------:R2:W-:Y:S03]  /*6990*/  @P0 SYNCS.ARRIVE.TRANS64.RED.A1T0 RZ, [R0+URZ], RZ ;  /* 0x000000ff00ff09a7 */ /* 0x0005e600081004ff */
.L_x_109:
[----:B------:R-:W-:Y:S01]  /*69a0*/  ISETP.NE.AND P2, PT, R76, RZ, PT ;  /* 0x000000ff4c00720c */ /* 0x000fe20003f45270 */
[----:B------:R-:W-:Y:S01]  /*69b0*/  UIADD3 UR50, UPT, UPT, UR50, 0x2, URZ ;  /* 0x0000000232327890 */ /* 0x000fe2000fffe0ff */
[----:B------:R-:W-:Y:S01]  /*69c0*/  ISETP.NE.AND P0, PT, R78, 0x2, PT ;  /* 0x000000024e00780c */ /* 0x000fe20003f05270 */
[----:B-1----:R-:W-:Y:S01]  /*69d0*/  IMAD.IADD R14, R29, 0x1, R62 ;  /* 0x000000011d0e7824 */ /* 0x002fe200078e023e */
[----:B------:R-:W-:Y:S01]  /*69e0*/  ISETP.NE.AND P1, PT, R31, 0x4, PT ;  /* 0x000000041f00780c */ /* 0x000fe20003f25270 */
[----:B------:R-:W-:Y:S01]  /*69f0*/  IMAD.IADD R15, R30, 0x1, R63 ;  /* 0x000000011e0f7824 */ /* 0x000fe200078e023f */
[----:B------:R-:W-:Y:S02]  /*6a00*/  SEL R2, RZ, 0x1, P0 ;  /* 0x00000001ff027807 */ /* 0x000fe40000000000 */
[----:B--2---:R-:W-:Y:S02]  /*6a10*/  SEL R0, RZ, 0x1, P1 ;  /* 0x00000001ff007807 */ /* 0x004fe40000800000 */
[----:B------:R-:W-:Y:S02]  /*6a20*/  LOP3.LUT R71, R71, R2, RZ, 0x3c, !PT ;  /* 0x0000000247477212 */ /* 0x000fe400078e3cff */
[----:B------:R-:W-:Y:S02]  /*6a30*/  LOP3.LUT R72, R72, R0, RZ, 0x3c, !PT ;  /* 0x0000000048487212 */ /* 0x000fe400078e3cff */
[----:B------:R-:W-:Y:S02]  /*6a40*/  @P2 R2UR UR36, R70 ;  /* 0x00000000462422ca */ /* 0x000fe400000e0000 */
[----:B------:R-:W-:Y:S02]  /*6a50*/  SEL R78, R78, RZ, P0 ;  /* 0x000000ff4e4e7207 */ /* 0x000fe40000000000 */
[----:B------:R-:W-:Y:S01]  /*6a60*/  SEL R31, R31, RZ, P1 ;  /* 0x000000ff1f1f7207 */ /* 0x000fe20000800000 */
[----:B------:R-:W-:Y:S10]  /*6a70*/  @P2 BRA `(.L_x_110) ;  /* 0xffffffe000342947 */ /* 0x000ff4000383ffff */
[----:B------:R-:W-:-:S09]  /*6a80*/  UISETP.NE.AND UP0, UPT, UR53, URZ, UPT ;  /* 0x000000ff3500728c */ /* 0x000fd2000bf05270 */
[----:B------:R-:W-:Y:S05]  /*6a90*/  BRA.U !UP0, `(.L_x_111) ;  /* 0x0000000108487547 */ /* 0x000fea000b800000 */
[----:B------:R-:W1:Y:S02]  /*6aa0*/  LDCU.64 UR4, c[0x0][0x890] ;  /* 0x00011200ff0477ac */ /* 0x000e640008000a00 */
[----:B-1----:R-:W-:-:S04]  /*6ab0*/  UISETP.NE.U32.AND UP0, UPT, UR4, URZ, UPT ;  /* 0x000000ff0400728c */ /* 0x002fc8000bf05070 */
[----:B------:R-:W-:-:S09]  /*6ac0*/  UISETP.NE.AND.EX UP0, UPT, UR5, URZ, UPT, UP0 ;  /* 0x000000ff0500728c */ /* 0x000fd2000bf05300 */
[----:B------:R-:W-:Y:S05]  /*6ad0*/  BRA.U UP0, `(.L_x_112) ;  /* 0x00000001000c7547 */ /* 0x000fea000b800000 */
[----:B------:R-:W-:-:S13]  /*6ae0*/  FSETP.NEU.AND P0, PT, R35, RZ, PT ;  /* 0x000000ff2300720b */ /* 0x000fda0003f0d000 */
[----:B------:R-:W-:Y:S05]  /*6af0*/  @!P0 EXIT ;  /* 0x000000000000894d */ /* 0x000fea0003800000 */
[----:B------:R-:W-:Y:S05]  /*6b00*/  BRA `(.L_x_111) ;  /* 0x00000000002c7947 */ /* 0x000fea0003800000 */
.L_x_112:
[----:B------:R-:W-:Y:S01]  /*6b10*/  ISETP.NE.AND P0, PT, R77, RZ, PT ;  /* 0x000000ff4d00720c */ /* 0x000fe20003f05270 */
[----:B------:R-:W-:-:S12]  /*6b20*/  BSSY.RECONVERGENT B0, `(.L_x_111) ;  /* 0x0000009000007945 */ /* 0x000fd80003800200 */
[----:B------:R-:W-:Y:S05]  /*6b30*/  @P0 BRA `(.L_x_113) ;  /* 0x0000000000140947 */ /* 0x000fea0003800000 */
[----:B------:R-:W1:Y:S02]  /*6b40*/  LDCU.64 UR4, c[0x0][0x888] ;  /* 0x00011100ff0477ac */ /* 0x000e640008000a00 */
[----:B-1----:R-:W-:-:S04]  /*6b50*/  ISETP.NE.U32.AND P0, PT, RZ, UR4, PT ;  /* 0x00000004ff007c0c */ /* 0x002fc8000bf05070 */
[----:B------:R-:W-:-:S13]  /*6b60*/  ISETP.NE.AND.EX P0, PT, RZ, UR5, PT, P0 ;  /* 0x00000005ff007c0c */ /* 0x000fda000bf05300 */
[----:B------:R-:W-:Y:S05]  /*6b70*/  @!P0 EXIT ;  /* 0x000000000000894d */ /* 0x000fea0003800000 */
[----:B------:R-:W-:Y:S05]  /*6b80*/  BRA `(.L_x_114) ;  /* 0x0000000000087947 */ /* 0x000fea0003800000 */
.L_x_113:
[----:B------:R-:W-:-:S13]  /*6b90*/  FSETP.NEU.AND P0, PT, R35, RZ, PT ;  /* 0x000000ff2300720b */ /* 0x000fda0003f0d000 */
[----:B------:R-:W-:Y:S05]  /*6ba0*/  @!P0 EXIT ;  /* 0x000000000000894d */ /* 0x000fea0003800000 */
.L_x_114:
[----:B------:R-:W-:Y:S05]  /*6bb0*/  BSYNC.RECONVERGENT B0 ;  /* 0x0000000000007941 */ /* 0x000fea0003800200 */
.L_x_111:
[----:B------:R-:W-:Y:S01]  /*6bc0*/  ULEA UR4, UR49, UR48, 0x3 ;  /* 0x0000003031047291 */ /* 0x000fe2000f8e18ff */
[----:B------:R-:W-:-:S04]  /*6bd0*/  DEPBAR.LE SB0, 0x0 ;  /* 0x000080000000791a */ /* 0x000fc80000000000 */
[----:B------:R-:W-:-:S04]  /*6be0*/  UIADD3 UR4, UPT, UPT, UR4, 0x58, URZ ;  /* 0x0000005804047890 */ /* 0x000fc8000fffe0ff */
[----:B------:R-:W-:-:S09]  /*6bf0*/  UPRMT UR4, UR37, 0x654, UR4 ;  /* 0x0000065425047896 */ /* 0x000fd20008000004 */
[----:B------:R-:W-:Y:S01]  /*6c00*/  SYNCS.ARRIVE.TRANS64.RED.A1T0 RZ, [UR4], RZ ;  /* 0x000000ffffff79a7 */ /* 0x000fe20008100404 */
[----:B------:R-:W-:Y:S05]  /*6c10*/  EXIT ;  /* 0x000000000000794d */ /* 0x000fea0003800000 */
.L_x_19:
[----:B--2---:R2:W1:Y:S02]  /*6c20*/  SYNCS.PHASECHK.TRANS64.TRYWAIT P0, [R2+URZ+0xf0], R3 ;  /* 0x0000f003020075a7 */ /* 0x00446400080011ff */
[----:B-1----:R-:W-:Y:S05]  /*6c30*/  @!P0 NANOSLEEP.SYNCS 0x989680 ;  /* 0x009896800000895d */ /* 0x002fea0003900000 */
[----:B------:R-:W1:Y:S02]  /*6c40*/  @!P0 SYNCS.PHASECHK.TRANS64 P0, [R2+URZ+0xf0], R3 ;  /* 0x0000f003020085a7 */ /* 0x000e6400080010ff */
[----:B-1----:R-:W-:Y:S05]  /*6c50*/  @!P0 BRA `(.L_x_19) ;  /* 0xfffffffc00f08947 */ /* 0x002fea000383ffff */
[----:B------:R-:W-:Y:S05]  /*6c60*/  BRA `(.L_x_115) ;  /* 0xffffffa800547947 */ /* 0x000fea000383ffff */
.L_x_22:
[----:B-1----:R-:W-:-:S07]  /*6c70*/  MOV R2, UR33 ;  /* 0x0000002100027c02 */ /* 0x002fce0008000f00 */
.L_x_116:
[----:B-1----:R1:W2:Y:S02]  /*6c80*/  SYNCS.PHASECHK.TRANS64.TRYWAIT P0, [R2+URZ+0x20], R4 ;  /* 0x00002004020075a7 */ /* 0x0022a400080011ff */
[----:B--2---:R-:W-:Y:S05]  /*6c90*/  @!P0 NANOSLEEP.SYNCS 0x989680 ;  /* 0x009896800000895d */ /* 0x004fea0003900000 */
[----:B------:R-:W2:Y:S02]  /*6ca0*/  @!P0 SYNCS.PHASECHK.TRANS64 P0, [R2+URZ+0x20], R4 ;  /* 0x00002004020085a7 */ /* 0x000ea400080010ff */
[----:B--2---:R-:W-:Y:S05]  /*6cb0*/  @!P0 BRA `(.L_x_116) ;  /* 0xfffffffc00f08947 */ /* 0x004fea000383ffff */
[----:B------:R-:W-:Y:S05]  /*6cc0*/  BRA `(.L_x_21) ;  /* 0xffffffa800a47947 */ /* 0x000fea000383ffff */
.L_x_28:
[----:B-1----:R-:W-:-:S07]  /*6cd0*/  MOV R2, UR17 ;  /* 0x0000001100027c02 */ /* 0x002fce0008000f00 */
.L_x_117:
[----:B-1----:R1:W2:Y:S02]  /*6ce0*/  SYNCS.PHASECHK.TRANS64.TRYWAIT P0, [R2+URZ+0x20], R4 ;  /* 0x00002004020075a7 */ /* 0x0022a400080011ff */
[----:B--2---:R-:W-:Y:S05]  /*6cf0*/  @!P0 NANOSLEEP.SYNCS 0x989680 ;  /* 0x009896800000895d */ /* 0x004fea0003900000 */
[----:B------:R-:W2:Y:S02]  /*6d00*/  @!P0 SYNCS.PHASECHK.TRANS64 P0, [R2+URZ+0x20], R4 ;  /* 0x00002004020085a7 */ /* 0x000ea400080010ff */
[----:B--2---:R-:W-:Y:S05]  /*6d10*/  @!P0 BRA `(.L_x_117) ;  /* 0xfffffffc00f08947 */ /* 0x004fea000383ffff */
[----:B------:R-:W-:Y:S05]  /*6d20*/  BRA `(.L_x_27) ;  /* 0xffffffac00487947 */ /* 0x000fea000383ffff */
.L_x_32:
[----:B-1----:R1:W2:Y:S02]  /*6d30*/  SYNCS.PHASECHK.TRANS64.TRYWAIT P0, [R2+URZ+0x80], R3 ;  /* 0x00008003020075a7 */ /* 0x0022a400080011ff */
[----:B--2---:R-:W-:Y:S05]  /*6d40*/  @!P0 NANOSLEEP.SYNCS 0x989680 ;  /* 0x009896800000895d */ /* 0x004fea0003900000 */
[----:B------:R-:W2:Y:S02]  /*6d50*/  @!P0 SYNCS.PHASECHK.TRANS64 P0, [R2+URZ+0x80], R3 ;  /* 0x00008003020085a7 */ /* 0x000ea400080010ff */
[----:B--2---:R-:W-:Y:S05]  /*6d60*/  @!P0 BRA `(.L_x_32) ;  /* 0xfffffffc00f08947 */ /* 0x004fea000383ffff */
[----:B------:R-:W-:Y:S05]  /*6d70*/  BRA `(.L_x_118) ;  /* 0xffffffac00d47947 */ /* 0x000fea000383ffff */
.L_x_36:
[----:B----4-:R-:W-:-:S07]  /*6d80*/  MOV R0, UR5 ;  /* 0x0000000500007c02 */ /* 0x010fce0008000f00 */
.L_x_119:
[----:B-1----:R1:W2:Y:S02]  /*6d90*/  SYNCS.PHASECHK.TRANS64.TRYWAIT P0, [R0+URZ], R2 ;  /* 0x00000002000075a7 */ /* 0x0022a400080011ff */
[----:B--2---:R-:W-:Y:S05]  /*6da0*/  @!P0 NANOSLEEP.SYNCS 0x989680 ;  /* 0x009896800000895d */ /* 0x004fea0003900000 */
[----:B------:R-:W2:Y:S02]  /*6db0*/  @!P0 SYNCS.PHASECHK.TRANS64 P0, [R0+URZ], R2 ;  /* 0x00000002000085a7 */ /* 0x000ea400080010ff */
[----:B--2---:R-:W-:Y:S05]  /*6dc0*/  @!P0 BRA `(.L_x_119) ;  /* 0xfffffffc00f08947 */ /* 0x004fea000383ffff */
[----:B------:R-:W-:Y:S05]  /*6dd0*/  BRA `(.L_x_120) ;  /* 0xffffffb400447947 */ /* 0x000fea000383ffff */
.L_x_37:
[----:B----4-:R-:W-:-:S07]  /*6de0*/  MOV R0, UR5 ;  /* 0x0000000500007c02 */ /* 0x010fce0008000f00 */
.L_x_121:
[----:B-1----:R1:W2:Y:S02]  /*6df0*/  SYNCS.PHASECHK.TRANS64.TRYWAIT P0, [R0+URZ], R3 ;  /* 0x00000003000075a7 */ /* 0x0022a400080011ff */
[----:B--2---:R-:W-:Y:S05]  /*6e00*/  @!P0 NANOSLEEP.SYNCS 0x989680 ;  /* 0x009896800000895d */ /* 0x004fea0003900000 */
[----:B------:R-:W2:Y:S02]  /*6e10*/  @!P0 SYNCS.PHASECHK.TRANS64 P0, [R0+URZ], R3 ;  /* 0x00000003000085a7 */ /* 0x000ea400080010ff */
[----:B--2---:R-:W-:Y:S05]  /*6e20*/  @!P0 BRA `(.L_x_121) ;  /* 0xfffffffc00f08947 */ /* 0x004fea000383ffff */
[----:B------:R-:W-:Y:S05]  /*6e30*/  BRA `(.L_x_122) ;  /* 0xffffffb400507947 */ /* 0x000fea000383ffff */
.L_x_38:
[----:B----4-:R-:W-:-:S07]  /*6e40*/  MOV R0, UR5 ;  /* 0x0000000500007c02 */ /* 0x010fce0008000f00 */
.L_x_123:
[----:B-1----:R1:W2:Y:S02]  /*6e50*/  SYNCS.PHASECHK.TRANS64.TRYWAIT P0, [R0+URZ], R3 ;  /* 0x00000003000075a7 */ /* 0x0022a400080011ff */
[----:B--2---:R-:W-:Y:S05]  /*6e60*/  @!P0 NANOSLEEP.SYNCS 0x989680 ;  /* 0x009896800000895d */ /* 0x004fea0003900000 */
[----:B------:R-:W2:Y:S02]  /*6e70*/  @!P0 SYNCS.PHASECHK.TRANS64 P0, [R0+URZ], R3 ;  /* 0x00000003000085a7 */ /* 0x000ea400080010ff */
[----:B--2---:R-:W-:Y:S05]  /*6e80*/  @!P0 BRA `(.L_x_123) ;  /* 0xfffffffc00f08947 */ /* 0x004fea000383ffff */
[----:B------:R-:W-:Y:S05]  /*6e90*/  BRA `(.L_x_124) ;  /* 0xffffffb4005c7947 */ /* 0x000fea000383ffff */
.L_x_41:
[----:B-1----:R1:W2:Y:S02]  /*6ea0*/  SYNCS.PHASECHK.TRANS64.TRYWAIT P0, [R0+URZ+0xe0], R4 ;  /* 0x0000e004000075a7 */ /* 0x0022a400080011ff */
[----:B--2---:R-:W-:Y:S05]  /*6eb0*/  @!P0 NANOSLEEP.SYNCS 0x989680 ;  /* 0x009896800000895d */ /* 0x004fea0003900000 */
[----:B------:R-:W2:Y:S02]  /*6ec0*/  @!P0 SYNCS.PHASECHK.TRANS64 P0, [R0+URZ+0xe0], R4 ;  /* 0x0000e004000085a7 */ /* 0x000ea400080010ff */
[----:B--2---:R-:W-:Y:S05]  /*6ed0*/  @!P0 BRA `(.L_x_41) ;  /* 0xfffffffc00f08947 */ /* 0x004fea000383ffff */
[----:B------:R-:W-:Y:S05]  /*6ee0*/  BRA `(.L_x_125) ;  /* 0xffffffb400b87947 */ /* 0x000fea000383ffff */
.L_x_42:
[----:B------:R-:W-:-:S07]  /*6ef0*/  MOV R0, UR5 ;  /* 0x0000000500007c02 */ /* 0x000fce0008000f00 */
.L_x_126:
[----:B-1----:R1:W2:Y:S02]  /*6f00*/  SYNCS.PHASECHK.TRANS64.TRYWAIT P0, [R0+URZ+0x90], R5 ;  /* 0x00009005000075a7 */ /* 0x0022a400080011ff */
[----:B--2---:R-:W-:Y:S05]  /*6f10*/  @!P0 NANOSLEEP.SYNCS 0x989680 ;  /* 0x009896800000895d */ /* 0x004fea0003900000 */
[----:B------:R-:W2:Y:S02]  /*6f20*/  @!P0 SYNCS.PHASECHK.TRANS64 P0, [R0+URZ+0x90], R5 ;  /* 0x00009005000085a7 */ /* 0x000ea400080010ff */
[----:B--2---:R-:W-:Y:S05]  /*6f30*/  @!P0 BRA `(.L_x_126) ;  /* 0xfffffffc00f08947 */ /* 0x004fea000383ffff */
[----:B------:R-:W-:Y:S05]  /*6f40*/  BRA `(.L_x_127) ;  /* 0xffffffb400c87947 */ /* 0x000fea000383ffff */
.L_x_43:
[----:B-1----:R1:W2:Y:S02]  /*6f50*/  SYNCS.PHASECHK.TRANS64.TRYWAIT P1, [R0+URZ+0x80], R4 ;  /* 0x00008004000075a7 */ /* 0x0022a400080211ff */
[----:B--2---:R-:W-:Y:S05]  /*6f60*/  @!P1 NANOSLEEP.SYNCS 0x989680 ;  /* 0x009896800000995d */ /* 0x004fea0003900000 */
[----:B------:R-:W2:Y:S02]  /*6f70*/  @!P1 SYNCS.PHASECHK.TRANS64 P1, [R0+URZ+0x80], R4 ;  /* 0x00008004000095a7 */ /* 0x000ea400080210ff */
[----:B--2---:R-:W-:Y:S05]  /*6f80*/  @!P1 BRA `(.L_x_43) ;  /* 0xfffffffc00f09947 */ /* 0x004fea000383ffff */
[----:B------:R-:W-:Y:S05]  /*6f90*/  BRA `(.L_x_128) ;  /* 0xffffffb400f87947 */ /* 0x000fea000383ffff */
.L_x_46:
[----:B------:R-:W-:-:S07]  /*6fa0*/  MOV R0, UR5 ;  /* 0x0000000500007c02 */ /* 0x000fce0008000f00 */
.L_x_129:
[----:B-1----:R1:W2:Y:S02]  /*6fb0*/  SYNCS.PHASECHK.TRANS64.TRYWAIT P0, [R0+URZ+0x90], R2 ;  /* 0x00009002000075a7 */ /* 0x0022a400080011ff */
[----:B--2---:R-:W-:Y:S05]  /*6fc0*/  @!P0 NANOSLEEP.SYNCS 0x989680 ;  /* 0x009896800000895d */ /* 0x004fea0003900000 */
[----:B------:R-:W2:Y:S02]  /*6fd0*/  @!P0 SYNCS.PHASECHK.TRANS64 P0, [R0+URZ+0x90], R2 ;  /* 0x00009002000085a7 */ /* 0x000ea400080010ff */
[----:B--2---:R-:W-:Y:S05]  /*6fe0*/  @!P0 BRA `(.L_x_129) ;  /* 0xfffffffc00f08947 */ /* 0x004fea000383ffff */
[----:B------:R-:W-:Y:S05]  /*6ff0*/  BRA `(.L_x_45) ;  /* 0xffffffb8004c7947 */ /* 0x000fea000383ffff */
.L_x_53:
[----:B-1----:R1:W2:Y:S02]  /*7000*/  SYNCS.PHASECHK.TRANS64.TRYWAIT P1, [R0+URZ+0x80], R2 ;  /* 0x00008002000075a7 */ /* 0x0022a400080211ff */
[----:B--2---:R-:W-:Y:S05]  /*7010*/  @!P1 NANOSLEEP.SYNCS 0x989680 ;  /* 0x009896800000995d */ /* 0x004fea0003900000 */
[----:B------:R-:W2:Y:S02]  /*7020*/  @!P1 SYNCS.PHASECHK.TRANS64 P1, [R0+URZ+0x80], R2 ;  /* 0x00008002000095a7 */ /* 0x000ea400080210ff */
[----:B--2---:R-:W-:Y:S05]  /*7030*/  @!P1 BRA `(.L_x_53) ;  /* 0xfffffffc00f09947 */ /* 0x004fea000383ffff */
[----:B------:R-:W-:Y:S05]  /*7040*/  BRA `(.L_x_130) ;  /* 0xffffffbc00bc7947 */ /* 0x000fea000383ffff */
.L_x_54:
[----:B------:R-:W-:-:S07]  /*7050*/  MOV R2, UR7 ;  /* 0x0000000700027c02 */ /* 0x000fce0008000f00 */
.L_x_131:
[----:B-1----:R1:W2:Y:S02]  /*7060*/  SYNCS.PHASECHK.TRANS64.TRYWAIT P0, [R2+URZ+0xc0], R0 ;  /* 0x0000c000020075a7 */ /* 0x0022a400080011ff */
[----:B--2---:R-:W-:Y:S05]  /*7070*/  @!P0 NANOSLEEP.SYNCS 0x989680 ;  /* 0x009896800000895d */ /* 0x004fea0003900000 */
[----:B------:R-:W2:Y:S02]  /*7080*/  @!P0 SYNCS.PHASECHK.TRANS64 P0, [R2+URZ+0xc0], R0 ;  /* 0x0000c000020085a7 */ /* 0x000ea400080010ff */
[----:B--2---:R-:W-:Y:S05]  /*7090*/  @!P0 BRA `(.L_x_131) ;  /* 0xfffffffc00f08947 */ /* 0x004fea000383ffff */
[----:B------:R-:W-:Y:S05]  /*70a0*/  BRA `(.L_x_132) ;  /* 0xffffffc0000c7947 */ /* 0x000fea000383ffff */
.L_x_57:
[----:B------:R-:W-:Y:S07]  /*70b0*/  MOV R0, UR6 ;  /* 0x0000000600007c02 */ /* 0x000fee0008000f00 */
.L_x_133:
[----:B-1----:R1:W2:Y:S02]  /*70c0*/  SYNCS.PHASECHK.TRANS64.TRYWAIT P0, [R0+URZ], R2 ;  /* 0x00000002000075a7 */ /* 0x0022a400080011ff */
[----:B--2---:R-:W-:Y:S05]  /*70d0*/  @!P0 NANOSLEEP.SYNCS 0x989680 ;  /* 0x009896800000895d */ /* 0x004fea0003900000 */
[----:B------:R-:W2:Y:S02]  /*70e0*/  @!P0 SYNCS.PHASECHK.TRANS64 P0, [R0+URZ], R2 ;  /* 0x00000002000085a7 */ /* 0x000ea400080010ff */
[----:B--2---:R-:W-:Y:S05]  /*70f0*/  @!P0 BRA `(.L_x_133) ;  /* 0xfffffffc00f08947 */ /* 0x004fea000383ffff */
[----:B------:R-:W-:Y:S05]  /*7100*/  BRA `(.L_x_56) ;  /* 0xffffffc000287947 */ /* 0x000fea000383ffff */
.L_x_60:
[----:B------:R-:W-:-:S07]  /*7110*/  MOV R0, UR6 ;  /* 0x0000000600007c02 */ /* 0x000fce0008000f00 */
.L_x_134:
[----:B--2---:R2:W4:Y:S02]  /*7120*/  SYNCS.PHASECHK.TRANS64.TRYWAIT P0, [R0+URZ], R2 ;  /* 0x00000002000075a7 */ /* 0x00452400080011ff */
[----:B----4-:R-:W-:Y:S05]  /*7130*/  @!P0 NANOSLEEP.SYNCS 0x989680 ;  /* 0x009896800000895d */ /* 0x010fea0003900000 */
[----:B------:R-:W4:Y:S02]  /*7140*/  @!P0 SYNCS.PHASECHK.TRANS64 P0, [R0+URZ], R2 ;  /* 0x00000002000085a7 */ /* 0x000f2400080010ff */
[----:B----4-:R-:W-:Y:S05]  /*7150*/  @!P0 BRA `(.L_x_134) ;  /* 0xfffffffc00f08947 */ /* 0x010fea000383ffff */
[----:B------:R-:W-:Y:S05]  /*7160*/  BRA `(.L_x_135) ;  /* 0xffffffc400047947 */ /* 0x000fea000383ffff */
.L_x_61:
[----:B------:R-:W-:-:S07]  /*7170*/  MOV R0, UR6 ;  /* 0x0000000600007c02 */ /* 0x000fce0008000f00 */
.L_x_136:
[----:B-1----:R1:W2:Y:S02]  /*7180*/  SYNCS.PHASECHK.TRANS64.TRYWAIT P0, [R0+URZ], R3 ;  /* 0x00000003000075a7 */ /* 0x0022a400080011ff */
[----:B--2---:R-:W-:Y:S05]  /*7190*/  @!P0 NANOSLEEP.SYNCS 0x989680 ;  /* 0x009896800000895d */ /* 0x004fea0003900000 */
[----:B------:R-:W2:Y:S02]  /*71a0*/  @!P0 SYNCS.PHASECHK.TRANS64 P0, [R0+URZ], R3 ;  /* 0x00000003000085a7 */ /* 0x000ea400080010ff */
[----:B--2---:R-:W-:Y:S05]  /*71b0*/  @!P0 BRA `(.L_x_136) ;  /* 0xfffffffc00f08947 */ /* 0x004fea000383ffff */
[----:B------:R-:W-:Y:S05]  /*71c0*/  BRA `(.L_x_137) ;  /* 0xffffffc400107947 */ /* 0x000fea000383ffff */
.L_x_62:
[----:B------:R-:W-:-:S07]  /*71d0*/  MOV R0, UR6 ;  /* 0x0000000600007c02 */ /* 0x000fce0008000f00 */
.L_x_138:
[----:B-1----:R1:W2:Y:S02]  /*71e0*/  SYNCS.PHASECHK.TRANS64.TRYWAIT P0, [R0+URZ], R3 ;  /* 0x00000003000075a7 */ /* 0x0022a400080011ff */
[----:B--2---:R-:W-:Y:S05]  /*71f0*/  @!P0 NANOSLEEP.SYNCS 0x989680 ;  /* 0x009896800000895d */ /* 0x004fea0003900000 */
[----:B------:R-:W2:Y:S02]  /*7200*/  @!P0 SYNCS.PHASECHK.TRANS64 P0, [R0+URZ], R3 ;  /* 0x00000003000085a7 */ /* 0x000ea400080010ff */
[----:B--2---:R-:W-:Y:S05]  /*7210*/  @!P0 BRA `(.L_x_138) ;  /* 0xfffffffc00f08947 */ /* 0x004fea000383ffff */
[----:B------:R-:W-:Y:S05]  /*7220*/  BRA `(.L_x_139) ;  /* 0xffffffc4001c7947 */ /* 0x000fea000383ffff */
.L_x_63:
[----:B-1----:R-:W-:-:S07]  /*7230*/  MOV R0, UR7 ;  /* 0x0000000700007c02 */ /* 0x002fce0008000f00 */
.L_x_140:
[----:B-1----:R1:W2:Y:S02]  /*7240*/  SYNCS.PHASECHK.TRANS64.TRYWAIT P0, [R0+URZ], R2 ;  /* 0x00000002000075a7 */ /* 0x0022a400080011ff */
[----:B--2---:R-:W-:Y:S05]  /*7250*/  @!P0 NANOSLEEP.SYNCS 0x989680 ;  /* 0x009896800000895d */ /* 0x004fea0003900000 */
[----:B------:R-:W2:Y:S02]  /*7260*/  @!P0 SYNCS.PHASECHK.TRANS64 P0, [R0+URZ], R2 ;  /* 0x00000002000085a7 */ /* 0x000ea400080010ff */
[----:B--2---:R-:W-:Y:S05]  /*7270*/  @!P0 BRA `(.L_x_140) ;  /* 0xfffffffc00f08947 */ /* 0x004fea000383ffff */
[----:B------:R-:W-:Y:S05]  /*7280*/  BRA `(.L_x_141) ;  /* 0xffffffc400287947 */ /* 0x000fea000383ffff */
.L_x_68:
[----:B--2---:R2:W3:Y:S02]  /*7290*/  SYNCS.PHASECHK.TRANS64.TRYWAIT P0, [R0+URZ+0x80], R2 ;  /* 0x00008002000075a7 */ /* 0x0044e400080011ff */
[----:B---3--:R-:W-:Y:S05]  /*72a0*/  @!P0 NANOSLEEP.SYNCS 0x989680 ;  /* 0x009896800000895d */ /* 0x008fea0003900000 */
[----:B------:R-:W3:Y:S02]  /*72b0*/  @!P0 SYNCS.PHASECHK.TRANS64 P0, [R0+URZ+0x80], R2 ;  /* 0x00008002000085a7 */ /* 0x000ee400080010ff */
[----:B---3--:R-:W-:Y:S05]  /*72c0*/  @!P0 BRA `(.L_x_68) ;  /* 0xfffffffc00f08947 */ /* 0x008fea000383ffff */
[----:B------:R-:W-:Y:S05]  /*72d0*/  BRA `(.L_x_142) ;  /* 0xffffffc800207947 */ /* 0x000fea000383ffff */
.L_x_71:
[----:B------:R-:W-:Y:S07]  /*72e0*/  MOV R0, UR7 ;  /* 0x0000000700007c02 */ /* 0x000fee0008000f00 */
.L_x_143:
[----:B--2---:R2:W3:Y:S02]  /*72f0*/  SYNCS.PHASECHK.TRANS64.TRYWAIT P0, [R0+URZ+0x78], R2 ;  /* 0x00007802000075a7 */ /* 0x0044e400080011ff */
[----:B---3--:R-:W-:Y:S05]  /*7300*/  @!P0 NANOSLEEP.SYNCS 0x989680 ;  /* 0x009896800000895d */ /* 0x008fea0003900000 */
[----:B------:R-:W3:Y:S02]  /*7310*/  @!P0 SYNCS.PHASECHK.TRANS64 P0, [R0+URZ+0x78], R2 ;  /* 0x00007802000085a7 */ /* 0x000ee400080010ff */
[----:B---3--:R-:W-:Y:S05]  /*7320*/  @!P0 BRA `(.L_x_143) ;  /* 0xfffffffc00f08947 */ /* 0x008fea000383ffff */
[----:B------:R-:W-:Y:S05]  /*7330*/  BRA `(.L_x_70) ;  /* 0xffffffcc00007947 */ /* 0x000fea000383ffff */
.L_x_74:
[----:B------:R-:W-:Y:S07]  /*7340*/  MOV R0, UR15 ;  /* 0x0000000f00007c02 */ /* 0x000fee0008000f00 */
.L_x_144:
[----:B-1----:R1:W2:Y:S02]  /*7350*/  SYNCS.PHASECHK.TRANS64.TRYWAIT P0, [R0+URZ+0x58], R9 ;  /* 0x00005809000075a7 */ /* 0x0022a400080011ff */
[----:B--2---:R-:W-:Y:S05]  /*7360*/  @!P0 NANOSLEEP.SYNCS 0x989680 ;  /* 0x009896800000895d */ /* 0x004fea0003900000 */
[----:B------:R-:W2:Y:S02]  /*7370*/  @!P0 SYNCS.PHASECHK.TRANS64 P0, [R0+URZ+0x58], R9 ;  /* 0x00005809000085a7 */ /* 0x000ea400080010ff */
[----:B--2---:R-:W-:Y:S05]  /*7380*/  @!P0 BRA `(.L_x_144) ;  /* 0xfffffffc00f08947 */ /* 0x004fea000383ffff */
[----:B------:R-:W-:Y:S05]  /*7390*/  BRA `(.L_x_145) ;  /* 0xffffffcc00787947 */ /* 0x000fea000383ffff */
.L_x_75:
[----:B------:R-:W-:Y:S07]  /*73a0*/  MOV R0, UR13 ;  /* 0x0000000d00007c02 */ /* 0x000fee0008000f00 */
.L_x_146:
[----:B-1----:R1:W2:Y:S02]  /*73b0*/  SYNCS.PHASECHK.TRANS64.TRYWAIT P0, [R0+URZ+0x58], R14 ;  /* 0x0000580e000075a7 */ /* 0x0022a400080011ff */
[----:B--2---:R-:W-:Y:S05]  /*73c0*/  @!P0 NANOSLEEP.SYNCS 0x989680 ;  /* 0x009896800000895d */ /* 0x004fea0003900000 */
[----:B------:R-:W2:Y:S02]  /*73d0*/  @!P0 SYNCS.PHASECHK.TRANS64 P0, [R0+URZ+0x58], R14 ;  /* 0x0000580e000085a7 */ /* 0x000ea400080010ff */
[----:B--2---:R-:W-:Y:S05]  /*73e0*/  @!P0 BRA `(.L_x_146) ;  /* 0xfffffffc00f08947 */ /* 0x004fea000383ffff */
[----:B------:R-:W-:Y:S05]  /*73f0*/  BRA `(.L_x_147) ;  /* 0xffffffd000187947 */ /* 0x000fea000383ffff */
.L_x_77:
[----:B------:R-:W-:-:S07]  /*7400*/  MOV R0, UR4 ;  /* 0x0000000400007c02 */ /* 0x000fce0008000f00 */
.L_x_148:
[----:B-1----:R1:W3:Y:S02]  /*7410*/  SYNCS.PHASECHK.TRANS64.TRYWAIT P0, [R0+URZ], R2 ;  /* 0x00000002000075a7 */ /* 0x0022e400080011ff */
[----:B---3--:R-:W-:Y:S05]  /*7420*/  @!P0 NANOSLEEP.SYNCS 0x989680 ;  /* 0x009896800000895d */ /* 0x008fea0003900000 */
[----:B------:R-:W3:Y:S02]  /*7430*/  @!P0 SYNCS.PHASECHK.TRANS64 P0, [R0+URZ], R2 ;  /* 0x00000002000085a7 */ /* 0x000ee400080010ff */
[----:B---3--:R-:W-:Y:S05]  /*7440*/  @!P0 BRA `(.L_x_148) ;  /* 0xfffffffc00f08947 */ /* 0x008fea000383ffff */
[----:B------:R-:W-:Y:S05]  /*7450*/  BRA `(.L_x_149) ;  /* 0xffffffd000a47947 */ /* 0x000fea000383ffff */
.L_x_78:
[----:B------:R-:W-:-:S07]  /*7460*/  MOV R0, UR4 ;  /* 0x0000000400007c02 */ /* 0x000fce0008000f00 */
.L_x_150:
[----:B-1----:R1:W3:Y:S02]  /*7470*/  SYNCS.PHASECHK.TRANS64.TRYWAIT P0, [R0+URZ], R2 ;  /* 0x00000002000075a7 */ /* 0x0022e400080011ff */
[----:B---3--:R-:W-:Y:S05]  /*7480*/  @!P0 NANOSLEEP.SYNCS 0x989680 ;  /* 0x009896800000895d */ /* 0x008fea0003900000 */
[----:B------:R-:W3:Y:S02]  /*7490*/  @!P0 SYNCS.PHASECHK.TRANS64 P0, [R0+URZ], R2 ;  /* 0x00000002000085a7 */ /* 0x000ee400080010ff */
[----:B---3--:R-:W-:Y:S05]  /*74a0*/  @!P0 BRA `(.L_x_150) ;  /* 0xfffffffc00f08947 */ /* 0x008fea000383ffff */
[----:B------:R-:W-:Y:S05]  /*74b0*/  BRA `(.L_x_151) ;  /* 0xffffffd000b07947 */ /* 0x000fea000383ffff */
.L_x_80:
[----:B--2---:R2:W4:Y:S02]  /*74c0*/  SYNCS.PHASECHK.TRANS64.TRYWAIT P0, [R0+URZ+0x80], R2 ;  /* 0x00008002000075a7 */ /* 0x00452400080011ff */
[----:B----4-:R-:W-:Y:S05]  /*74d0*/  @!P0 NANOSLEEP.SYNCS 0x989680 ;  /* 0x009896800000895d */ /* 0x010fea0003900000 */
[----:B------:R-:W4:Y:S02]  /*74e0*/  @!P0 SYNCS.PHASECHK.TRANS64 P0, [R0+URZ+0x80], R2 ;  /* 0x00008002000085a7 */ /* 0x000f2400080010ff */
[----:B----4-:R-:W-:Y:S05]  /*74f0*/  @!P0 BRA `(.L_x_80) ;  /* 0xfffffffc00f08947 */ /* 0x010fea000383ffff */
[----:B------:R-:W-:Y:S05]  /*7500*/  BRA `(.L_x_152) ;  /* 0xffffffd400a47947 */ /* 0x000fea000383ffff */
.L_x_90:
[----:B-1----:R1:W3:Y:S02]  /*7510*/  SYNCS.PHASECHK.TRANS64.TRYWAIT P1, [R2+URZ+0x40], R0 ;  /* 0x00004000020075a7 */ /* 0x0022e400080211ff */
[----:B---3--:R-:W-:Y:S05]  /*7520*/  @!P1 NANOSLEEP.SYNCS 0x989680 ;  /* 0x009896800000995d */ /* 0x008fea0003900000 */
[----:B------:R-:W3:Y:S02]  /*7530*/  @!P1 SYNCS.PHASECHK.TRANS64 P1, [R2+URZ+0x40], R0 ;  /* 0x00004000020095a7 */ /* 0x000ee400080210ff */
[----:B---3--:R-:W-:Y:S05]  /*7540*/  @!P1 BRA `(.L_x_90) ;  /* 0xfffffffc00f09947 */ /* 0x008fea000383ffff */
[----:B------:R-:W-:Y:S05]  /*7550*/  BRA `(.L_x_89) ;  /* 0xffffffe000b47947 */ /* 0x000fea000383ffff */
.L_x_92:
[----:B--2---:R2:W3:Y:S02]  /*7560*/  SYNCS.PHASECHK.TRANS64.TRYWAIT P0, [R82+URZ+0xa0], R3 ;  /* 0x0000a003520075a7 */ /* 0x0044e400080011ff */
[----:B---3--:R-:W-:Y:S05]  /*7570*/  @!P0 NANOSLEEP.SYNCS 0x989680 ;  /* 0x009896800000895d */ /* 0x008fea0003900000 */
[----:B------:R-:W3:Y:S02]  /*7580*/  @!P0 SYNCS.PHASECHK.TRANS64 P0, [R82+URZ+0xa0], R3 ;  /* 0x0000a003520085a7 */ /* 0x000ee400080010ff */
[----:B---3--:R-:W-:Y:S05]  /*7590*/  @!P0 BRA `(.L_x_92) ;  /* 0xfffffffc00f08947 */ /* 0x008fea000383ffff */
[----:B------:R-:W-:Y:S05]  /*75a0*/  BRA `(.L_x_91) ;  /* 0xffffffe4002c7947 */ /* 0x000fea000383ffff */
.L_x_103:
[----:B-1----:R1:W2:Y:S02]  /*75b0*/  SYNCS.PHASECHK.TRANS64.TRYWAIT P0, [R2+URZ+0x40], R83 ;  /* 0x00004053020075a7 */ /* 0x0022a400080011ff */
[----:B--2---:R-:W-:Y:S05]  /*75c0*/  @!P0 NANOSLEEP.SYNCS 0x989680 ;  /* 0x009896800000895d */ /* 0x004fea0003900000 */
[----:B------:R-:W2:Y:S02]  /*75d0*/  @!P0 SYNCS.PHASECHK.TRANS64 P0, [R2+URZ+0x40], R83 ;  /* 0x00004053020085a7 */ /* 0x000ea400080010ff */
[----:B--2---:R-:W-:Y:S05]  /*75e0*/  @!P0 BRA `(.L_x_103) ;  /* 0xfffffffc00f08947 */ /* 0x004fea000383ffff */
[----:B------:R-:W-:Y:S05]  /*75f0*/  BRA `(.L_x_102) ;  /* 0xffffffe800f47947 */ /* 0x000fea000383ffff */
        .weak           $__internal_0_$__cuda_sm10x_tcgen05_guardrail_trap_col_being_dealloced_not_returned_by_alloc
        .type           $__internal_0_$__cuda_sm10x_tcgen05_guardrail_trap_col_being_dealloced_not_returned_by_alloc,@function
        .size           $__internal_0_$__cuda_sm10x_tcgen05_guardrail_trap_col_being_dealloced_not_returned_by_alloc,($__internal_1_$__cuda_sm10x_tcgen05_guardrail_trap_phase_invalid_during_alloc - $__internal_0_$__cuda_sm10x_tcgen05_guardrail_trap_col_being_dealloced_not_returned_by_alloc)
$__internal_0_$__cuda_sm10x_tcgen05_guardrail_trap_col_being_dealloced_not_returned_by_alloc:
[----:B------:R-:W-:Y:S05]  /*7600*/  BPT.TRAP 0x1 ;  /* 0x000000040000795c */ /* 0x000fea0000300000 */
[----:B------:R-:W-:-:S04]  /*7610*/  HFMA2 R3, -RZ, RZ, 0, 0 ;  /* 0x00000000ff037431 */ /* 0x000fc800000001ff */
[----:B------:R-:W-:Y:S05]  /*7620*/  RET.REL.NODEC R2 `(_ZN7cutlass13device_kernelINS_4gemm6kernel13GemmUniversalIN4cute5tupleIJiiiiEEENS1_10collective13CollectiveMmaINS1_35MainloopSm100TmaUmmaWarpSpecializedILi4ELi2ELi4ENS5_IJNS4_1CILi1EEESB_SB_EEEEENS5_IJNSA_ILi64EEESE_NSA_ILi32EEEEEEfNS5_IJlSB_lEEEfSH_NS4_8TiledMMAINS4_8MMA_AtomIJNS4_17SM100_MMA_TF32_SSINS_10tfloat32_tESL_fLi64ELi64ELNS4_4UMMA5MajorE0ELSN_0ELNSM_7ScaleInE0ELSO_0EEEEEENS4_6LayoutISC_NS5_IJNSA_ILi0EEESS_SS_EEEEENS5_IJNS4_10UnderscoreESV_SV_EEEEENS4_13SM90_TMA_LOADENS4_14ComposedLayoutINS4_7SwizzleILi3ELi4ELi3EEENS4_18smem_ptr_flag_bitsILi32EEENSR_INS5_IJNSA_ILi8EEESF_EEENS5_IJSF_SB_EEEEEEEvNS4_8identityESY_S18_vS19_EENS_8epilogue10collective18CollectiveEpilogueINS1B_23Sm100TmaWarpSpecializedILi3ELi2ELi16ELb1ELb0EEEJSG_NS5_IJNSR_ISE_SB_EENSR_ISF_SB_EEEEEfSH_fSH_NS1B_6fusion15FusionCallbacksIS1F_NS1J_17LinearCombinationIffffLNS_15FloatRoundStyleE2EEESG_S1I_JEEENS4_5SM1004TMEM4LOAD26SM100_TMEM_LOAD_16dp128b8xESY_S18_NS4_17SM75_U32x4_LDSM_NENS4_14SM90_TMA_STOREES18_NS4_17SM90_U32x4_STSM_NENS4_39AutoVectorizingCopyWithAssumedAlignmentILi128EEEEEEvvEEEEvNT_6ParamsE) ;  /* 0xffffff8802747950 */ /* 0x000fea0003c3ffff */
        .weak           $__internal_1_$__cuda_sm10x_tcgen05_guardrail_trap_phase_invalid_during_alloc
        .type           $__internal_1_$__cuda_sm10x_tcgen05_guardrail_trap_phase_invalid_during_alloc,@function
        .size           $__internal_1_$__cuda_sm10x_tcgen05_guardrail_trap_phase_invalid_during_alloc,($__internal_2_$__cuda_sm10x_tcgen05_guardrail_trap_unallocated_columns_being_dealloced - $__internal_1_$__cuda_sm10x_tcgen05_guardrail_trap_phase_invalid_during_alloc)
$__internal_1_$__cuda_sm10x_tcgen05_guardrail_trap_phase_invalid_during_alloc:
[----:B------:R-:W-:Y:S05]  /*7630*/  BPT.TRAP 0x1 ;  /* 0x000000040000795c */ /* 0x000fea0000300000 */
[----:B------:R-:W-:-:S04]  /*7640*/  MOV R3, 0x0 ;  /* 0x0000000000037802 */ /* 0x000fc80000000f00 */
[----:B------:R-:W-:Y:S05]  /*7650*/  RET.REL.NODEC R2 `(_ZN7cutlass13device_kernelINS_4gemm6kernel13GemmUniversalIN4cute5tupleIJiiiiEEENS1_10collective13CollectiveMmaINS1_35MainloopSm100TmaUmmaWarpSpecializedILi4ELi2ELi4ENS5_IJNS4_1CILi1EEESB_SB_EEEEENS5_IJNSA_ILi64EEESE_NSA_ILi32EEEEEEfNS5_IJlSB_lEEEfSH_NS4_8TiledMMAINS4_8MMA_AtomIJNS4_17SM100_MMA_TF32_SSINS_10tfloat32_tESL_fLi64ELi64ELNS4_4UMMA5MajorE0ELSN_0ELNSM_7ScaleInE0ELSO_0EEEEEENS4_6LayoutISC_NS5_IJNSA_ILi0EEESS_SS_EEEEENS5_IJNS4_10UnderscoreESV_SV_EEEEENS4_13SM90_TMA_LOADENS4_14ComposedLayoutINS4_7SwizzleILi3ELi4ELi3EEENS4_18smem_ptr_flag_bitsILi32EEENSR_INS5_IJNSA_ILi8EEESF_EEENS5_IJSF_SB_EEEEEEEvNS4_8identityESY_S18_vS19_EENS_8epilogue10collective18CollectiveEpilogueINS1B_23Sm100TmaWarpSpecializedILi3ELi2ELi16ELb1ELb0EEEJSG_NS5_IJNSR_ISE_SB_EENSR_ISF_SB_EEEEEfSH_fSH_NS1B_6fusion15FusionCallbacksIS1F_NS1J_17LinearCombinationIffffLNS_15FloatRoundStyleE2EEESG_S1I_JEEENS4_5SM1004TMEM4LOAD26SM100_TMEM_LOAD_16dp128b8xESY_S18_NS4_17SM75_U32x4_LDSM_NENS4_14SM90_TMA_STOREES18_NS4_17SM90_U32x4_STSM_NENS4_39AutoVectorizingCopyWithAssumedAlignmentILi128EEEEEEvvEEEEvNT_6ParamsE) ;  /* 0xffffff8802687950 */ /* 0x000fea0003c3ffff */
        .weak           $__internal_2_$__cuda_sm10x_tcgen05_guardrail_trap_unallocated_columns_being_dealloced
        .type           $__internal_2_$__cuda_sm10x_tcgen05_guardrail_trap_unallocated_columns_being_dealloced,@function
        .size           $__internal_2_$__cuda_sm10x_tcgen05_guardrail_trap_unallocated_columns_being_dealloced,(.L_x_154 - $__internal_2_$__cuda_sm10x_tcgen05_guardrail_trap_unallocated_columns_being_dealloced)
$__internal_2_$__cuda_sm10x_tcgen05_guardrail_trap_unallocated_columns_being_dealloced:
[----:B------:R-:W-:Y:S05]  /*7660*/  BPT.TRAP 0x1 ;  /* 0x000000040000795c */ /* 0x000fea0000300000 */
[----:B------:R-:W-:-:S04]  /*7670*/  HFMA2 R3, -RZ, RZ, 0, 0 ;  /* 0x00000000ff037431 */ /* 0x000fc800000001ff */
[----:B------:R-:W-:Y:S05]  /*7680*/  RET.REL.NODEC R2 `(_ZN7cutlass13device_kernelINS_4gemm6kernel13GemmUniversalIN4cute5tupleIJiiiiEEENS1_10collective13CollectiveMmaINS1_35MainloopSm100TmaUmmaWarpSpecializedILi4ELi2ELi4ENS5_IJNS4_1CILi1EEESB_SB_EEEEENS5_IJNSA_ILi64EEESE_NSA_ILi32EEEEEEfNS5_IJlSB_lEEEfSH_NS4_8TiledMMAINS4_8MMA_AtomIJNS4_17SM100_MMA_TF32_SSINS_10tfloat32_tESL_fLi64ELi64ELNS4_4UMMA5MajorE0ELSN_0ELNSM_7ScaleInE0ELSO_0EEEEEENS4_6LayoutISC_NS5_IJNSA_ILi0EEESS_SS_EEEEENS5_IJNS4_10UnderscoreESV_SV_EEEEENS4_13SM90_TMA_LOADENS4_14ComposedLayoutINS4_7SwizzleILi3ELi4ELi3EEENS4_18smem_ptr_flag_bitsILi32EEENSR_INS5_IJNSA_ILi8EEESF_EEENS5_IJSF_SB_EEEEEEEvNS4_8identityESY_S18_vS19_EENS_8epilogue10collective18CollectiveEpilogueINS1B_23Sm100TmaWarpSpecializedILi3ELi2ELi16ELb1ELb0EEEJSG_NS5_IJNSR_ISE_SB_EENSR_ISF_SB_EEEEEfSH_fSH_NS1B_6fusion15FusionCallbacksIS1F_NS1J_17LinearCombinationIffffLNS_15FloatRoundStyleE2EEESG_S1I_JEEENS4_5SM1004TMEM4LOAD26SM100_TMEM_LOAD_16dp128b8xESY_S18_NS4_17SM75_U32x4_LDSM_NENS4_14SM90_TMA_STOREES18_NS4_17SM90_U32x4_STSM_NENS4_39AutoVectorizingCopyWithAssumedAlignmentILi128EEEEEEvvEEEEvNT_6ParamsE) ;  /* 0xffffff88025c7950 */ /* 0x000fea0003c3ffff */
.L_x_153:
[----:B------:R-:W-:-:S00]  /*7690*/  BRA `(.L_x_153) ;  /* 0xfffffffc00fc7947 */ /* 0x000fc0000383ffff */
[----:B------:R-:W-:-:S00]  /*76a0*/  NOP ;  /* 0x0000000000007918 */ /* 0x000fc00000000000 */
        /* <DEDUP_REMOVED lines=13> */
.L_x_154:


//--------------------- .nv.global.init           --------------------------
	.section	.nv.global.init,"aw",@progbits
.nv.global.init:
	.type		$str$27,@object
	.size		$str$27,($str$28 - $str$27)
$str$27:
        /*0000*/ 	.byte	0x28, 0x61, 0x64, 0x64, 0x72, 0x65, 0x73, 0x73, 0x20, 0x26, 0x20, 0x6d, 0x61, 0x73, 0x6b, 0x29
        /*0010*/ 	.byte	0x20, 0x3d, 0x3d, 0x20, 0x30, 0x00
	.type		$str$28,@object
	.size		$str$28,($str$26 - $str$28)
$str$28:
        /*0016*/ 	.byte	0x2f, 0x74, 0x6d, 0x70, 0x2f, 0x63, 0x75, 0x74, 0x6c, 0x61, 0x73, 0x73, 0x5f, 0x73, 0x77, 0x65
        /*0026*/ 	.byte	0x65, 0x70, 0x5f, 0x73, 0x72, 0x63, 0x2f, 0x69, 0x6e, 0x63, 0x6c, 0x75, 0x64, 0x65, 0x2f, 0x63
        /*0036*/ 	.byte	0x75, 0x74, 0x65, 0x2f, 0x70, 0x6f, 0x69, 0x6e, 0x74, 0x65, 0x72, 0x5f, 0x66, 0x6c, 0x61, 0x67
        /*0046*/ 	.byte	0x67, 0x65, 0x64, 0x2e, 0x68, 0x70, 0x70, 0x00
	.type		$str$26,@object
	.size		$str$26,($str$25 - $str$26)
$str$26:
        /*004e*/ 	.byte	0x2f, 0x74, 0x6d, 0x70, 0x2f, 0x63, 0x75, 0x74, 0x6c, 0x61, 0x73, 0x73, 0x5f, 0x73, 0x77, 0x65
        /*005e*/ 	.byte	0x65, 0x70, 0x5f, 0x73, 0x72, 0x63, 0x2f, 0x69, 0x6e, 0x63, 0x6c, 0x75, 0x64, 0x65, 0x2f, 0x63
        /*006e*/ 	.byte	0x75, 0x74, 0x65, 0x2f, 0x61, 0x74, 0x6f, 0x6d, 0x2f, 0x63, 0x6f, 0x70, 0x79, 0x5f, 0x74, 0x72
        /*007e*/ 	.byte	0x61, 0x69, 0x74, 0x73, 0x5f, 0x73, 0x6d, 0x31, 0x30, 0x30, 0x2e, 0x68, 0x70, 0x70, 0x00
	.type		$str$25,@object
	.size		$str$25,(__unnamed_1 - $str$25)
$str$25:
        /*008d*/ 	.byte	0x28, 0x28, 0x75, 0x69, 0x6e, 0x74, 0x33, 0x32, 0x5f, 0x74, 0x28, 0x74, 0x68, 0x72, 0x65, 0x61
        /*009d*/ 	.byte	0x64, 0x49, 0x64, 0x78, 0x2e, 0x78, 0x29, 0x20, 0x2f, 0x20, 0x33, 0x32, 0x29, 0x20, 0x25, 0x20
        /*00ad*/ 	.byte	0x34, 0x29, 0x20, 0x3d, 0x3d, 0x20, 0x28, 0x28, 0x28, 0x74, 0x6d, 0x65, 0x6d, 0x5f, 0x61, 0x64
        /*00bd*/ 	.byte	0x64, 0x72, 0x20, 0x3e, 0x3e, 0x20, 0x31, 0x36, 0x29, 0x20, 0x2f, 0x20, 0x33, 0x32, 0x29, 0x20
        /*00cd*/ 	.byte	0x25, 0x20, 0x34, 0x29, 0x00
	.type		__unnamed_1,@object
	.size		__unnamed_1,(__unnamed_2 - __unnamed_1)
__unnamed_1:
        /*00d2*/ 	.byte	0x61, 0x75, 0x74, 0x6f, 0x20, 0x63, 0x75, 0x74, 0x65, 0x3a, 0x3a, 0x61, 0x73, 0x5f, 0x70, 0x6f
        /* <DEDUP_REMOVED lines=23> */
        /*0252*/ 	.byte	0x3c, 0x32, 0x30, 0x34, 0x38, 0x3e, 0x3e, 0x3e, 0x3e, 0x5d, 0x00
	.type		__unnamed_2,@object
	.size		__unnamed_2,(.L_2 - __unnamed_2)
__unnamed_2:
        /* <DEDUP_REMOVED lines=45> */
        /*052d*/ 	.byte	0x3e, 0x3e, 0x3e, 0x5d, 0x00
.L_2:


//--------------------- .nv.shared._ZN7cutlass13device_kernelINS_4gemm6kernel13GemmUniversalIN4cute5tupleIJiiiiEEENS1_10collective13CollectiveMmaINS1_35MainloopSm100TmaUmmaWarpSpecializedILi4ELi2ELi4ENS5_IJNS4_1CILi1EEESB_SB_EEEEENS5_IJNSA_ILi64EEESE_NSA_ILi32EEEEEEfNS5_IJlSB_lEEEfSH_NS4_8TiledMMAINS4_8MMA_AtomIJNS4_17SM100_MMA_TF32_SSINS_10tfloat32_tESL_fLi64ELi64ELNS4_4UMMA5MajorE0ELSN_0ELNSM_7ScaleInE0ELSO_0EEEEEENS4_6LayoutISC_NS5_IJNSA_ILi0EEESS_SS_EEEEENS5_IJNS4_10UnderscoreESV_SV_EEEEENS4_13SM90_TMA_LOADENS4_14ComposedLayoutINS4_7SwizzleILi3ELi4ELi3EEENS4_18smem_ptr_flag_bitsILi32EEENSR_INS5_IJNSA_ILi8EEESF_EEENS5_IJSF_SB_EEEEEEEvNS4_8identityESY_S18_vS19_EENS_8epilogue10collective18CollectiveEpilogueINS1B_23Sm100TmaWarpSpecializedILi3ELi2ELi16ELb1ELb0EEEJSG_NS5_IJNSR_ISE_SB_EENSR_ISF_SB_EEEEEfSH_fSH_NS1B_6fusion15FusionCallbacksIS1F_NS1J_17LinearCombinationIffffLNS_15FloatRoundStyleE2EEESG_S1I_JEEENS4_5SM1004TMEM4LOAD26SM100_TMEM_LOAD_16dp128b8xESY_S18_NS4_17SM75_U32x4_LDSM_NENS4_14SM90_TMA_STOREES18_NS4_17SM90_U32x4_STSM_NENS4_39AutoVectorizingCopyWithAssumedAlignmentILi128EEEEEEvvEEEEvNT_6ParamsE --------------------------
	.section	.nv.shared._ZN7cutlass13device_kernelINS_4gemm6kernel13GemmUniversalIN4cute5tupleIJiiiiEEENS1_10collective13CollectiveMmaINS1_35MainloopSm100TmaUmmaWarpSpecializedILi4ELi2ELi4ENS5_IJNS4_1CILi1EEESB_SB_EEEEENS5_IJNSA_ILi64EEESE_NSA_ILi32EEEEEEfNS5_IJlSB_lEEEfSH_NS4_8TiledMMAINS4_8MMA_AtomIJNS4_17SM100_MMA_TF32_SSINS_10tfloat32_tESL_fLi64ELi64ELNS4_4UMMA5MajorE0ELSN_0ELNSM_7ScaleInE0ELSO_0EEEEEENS4_6LayoutISC_NS5_IJNSA_ILi0EEESS_SS_EEEEENS5_IJNS4_10UnderscoreESV_SV_EEEEENS4_13SM90_TMA_LOADENS4_14ComposedLayoutINS4_7SwizzleILi3ELi4ELi3EEENS4_18smem_ptr_flag_bitsILi32EEENSR_INS5_IJNSA_ILi8EEESF_EEENS5_IJSF_SB_EEEEEEEvNS4_8identityESY_S18_vS19_EENS_8epilogue10collective18CollectiveEpilogueINS1B_23Sm100TmaWarpSpecializedILi3ELi2ELi16ELb1ELb0EEEJSG_NS5_IJNSR_ISE_SB_EENSR_ISF_SB_EEEEEfSH_fSH_NS1B_6fusion15FusionCallbacksIS1F_NS1J_17LinearCombinationIffffLNS_15FloatRoundStyleE2EEESG_S1I_JEEENS4_5SM1004TMEM4LOAD26SM100_TMEM_LOAD_16dp128b8xESY_S18_NS4_17SM75_U32x4_LDSM_NENS4_14SM90_TMA_STOREES18_NS4_17SM90_U32x4_STSM_NENS4_39AutoVectorizingCopyWithAssumedAlignmentILi128EEEEEEvvEEEEvNT_6ParamsE,"aw",@nobits
	.sectionflags	@""
	.align	16
	.zero		1024


//--------------------- .nv.shared.reserved.0     --------------------------
	.section	.nv.shared.reserved.0,"aw",@nobits
	.weak		__nv_reservedSMEM_offset_0_alias
	.size		__nv_reservedSMEM_offset_0_alias, 0, 64
	.other		__nv_reservedSMEM_offset_0_alias,@"STO_CUDA_RESERVED_SHARED STV_DEFAULT"
__nv_reservedSMEM_offset_0_alias:
	.zero		0
.nv.shared.reserved.0:
	.zero		64
	.weak		__nv_reservedSMEM_tcgen05_partition
	.type		__nv_reservedSMEM_tcgen05_partition,@object
	.size		__nv_reservedSMEM_tcgen05_partition,(.L_0 - __nv_reservedSMEM_tcgen05_partition)
__nv_reservedSMEM_tcgen05_partition:
	.zero		32
.L_0:


//--------------------- .nv.global                --------------------------
	.section	.nv.global,"aw",@nobits
.nv.global:
	.type		_ZN40_INTERNAL_fe1f4c82_4_k_cu_bf0f1ae4_247064cute1_E,@object
	.size		_ZN40_INTERNAL_fe1f4c82_4_k_cu_bf0f1ae4_247064cute1_E,(_ZN40_INTERNAL_fe1f4c82_4_k_cu_bf0f1ae4_247064cuda3std3__45__cpo6cbeginE - _ZN40_INTERNAL_fe1f4c82_4_k_cu_bf0f1ae4_247064cute1_E)
_ZN40_INTERNAL_fe1f4c82_4_k_cu_bf0f1ae4_247064cute1_E:
	.zero		1
	.type		_ZN40_INTERNAL_fe1f4c82_4_k_cu_bf0f1ae4_247064cuda3std3__45__cpo6cbeginE,@object
	.size		_ZN40_INTERNAL_fe1f4c82_4_k_cu_bf0f1ae4_247064cuda3std3__45__cpo6cbeginE,(_ZN40_INTERNAL_fe1f4c82_4_k_cu_bf0f1ae4_247064cuda3std3__48in_placeE - _ZN40_INTERNAL_fe1f4c82_4_k_cu_bf0f1ae4_247064cuda3std3__45__cpo6cbeginE)
_ZN40_INTERNAL_fe1f4c82_4_k_cu_bf0f1ae4_247064cuda3std3__45__cpo6cbeginE:
	.zero		1
	.type		_ZN40_INTERNAL_fe1f4c82_4_k_cu_bf0f1ae4_247064cuda3std3__48in_placeE,@object
	.size		_ZN40_INTERNAL_fe1f4c82_4_k_cu_bf0f1ae4_247064cuda3std3__48in_placeE,(_ZN40_INTERNAL_fe1f4c82_4_k_cu_bf0f1ae4_247064cuda3std6ranges3__45__cpo9iter_moveE - _ZN40_INTERNAL_fe1f4c82_4_k_cu_bf0f1ae4_247064cuda3std3__48in_placeE)
_ZN40_INTERNAL_fe1f4c82_4_k_cu_bf0f1ae4_247064cuda3std3__48in_placeE:
	.zero		1
	.type		_ZN40_INTERNAL_fe1f4c82_4_k_cu_bf0f1ae4_247064cuda3std6ranges3__45__cpo9iter_moveE,@object
	.size		_ZN40_INTERNAL_fe1f4c82_4_k_cu_bf0f1ae4_247064cuda3std6ranges3__45__cpo9iter_moveE,(_ZN40_INTERNAL_fe1f4c82_4_k_cu_bf0f1ae4_247064cuda3std3__45__cpo5beginE - _ZN40_INTERNAL_fe1f4c82_4_k_cu_bf0f1ae4_247064cuda3std6ranges3__45__cpo9iter_moveE)
_ZN40_INTERNAL_fe1f4c82_4_k_cu_bf0f1ae4_247064cuda3std6ranges3__45__cpo9iter_moveE:
	.zero		1
	.type		_ZN40_INTERNAL_fe1f4c82_4_k_cu_bf0f1ae4_247064cuda3std3__45__cpo5beginE,@object
	.size		_ZN40_INTERNAL_fe1f4c82_4_k_cu_bf0f1ae4_247064cuda3std3__45__cpo5beginE,(_ZN40_INTERNAL_fe1f4c82_4_k_cu_bf0f1ae4_247064cuda3std3__442_GLOBAL__N__fe1f4c82_4_k_cu_bf0f1ae4_247066ignoreE - _ZN40_INTERNAL_fe1f4c82_4_k_cu_bf0f1ae4_247064cuda3std3__45__cpo5beginE)
_ZN40_INTERNAL_fe1f4c82_4_k_cu_bf0f1ae4_247064cuda3std3__45__cpo5beginE:
	.zero		1
	.type		_ZN40_INTERNAL_fe1f4c82_4_k_cu_bf0f1ae4_247064cuda3std3__442_GLOBAL__N__fe1f4c82_4_k_cu_bf0f1ae4_247066ignoreE,@object
	.size		_ZN40_INTERNAL_fe1f4c82_4_k_cu_bf0f1ae4_247064cuda3std3__442_GLOBAL__N__fe1f4c82_4_k_cu_bf0f1ae4_247066ignoreE,(_ZN40_INTERNAL_fe1f4c82_4_k_cu_bf0f1ae4_247064cute7productE - _ZN40_INTERNAL_fe1f4c82_4_k_cu_bf0f1ae4_247064cuda3std3__442_GLOBAL__N__fe1f4c82_4_k_cu_bf0f1ae4_247066ignoreE)
_ZN40_INTERNAL_fe1f4c82_4_k_cu_bf0f1ae4_247064cuda3std3__442_GLOBAL__N__fe1f4c82_4_k_cu_bf0f1ae4_247066ignoreE:
	.zero		1
	.type		_ZN40_INTERNAL_fe1f4c82_4_k_cu_bf0f1ae4_247064cute7productE,@object
	.size		_ZN40_INTERNAL_fe1f4c82_4_k_cu_bf0f1ae4_247064cute7productE,(_ZN40_INTERNAL_fe1f4c82_4_k_cu_bf0f1ae4_247064cuda3std3__45__cpo3endE - _ZN40_INTERNAL_fe1f4c82_4_k_cu_bf0f1ae4_247064cute7productE)
_ZN40_INTERNAL_fe1f4c82_4_k_cu_bf0f1ae4_247064cute7productE:
	.zero		1
	.type		_ZN40_INTERNAL_fe1f4c82_4_k_cu_bf0f1ae4_247064cuda3std3__45__cpo3endE,@object
	.size		_ZN40_INTERNAL_fe1f4c82_4_k_cu_bf0f1ae4_247064cuda3std3__45__cpo3endE,(_ZN40_INTERNAL_fe1f4c82_4_k_cu_bf0f1ae4_247064cuda3std3__419piecewise_constructE - _ZN40_INTERNAL_fe1f4c82_4_k_cu_bf0f1ae4_247064cuda3std3__45__cpo3endE)
_ZN40_INTERNAL_fe1f4c82_4_k_cu_bf0f1ae4_247064cuda3std3__45__cpo3endE:
	.zero		1
	.type		_ZN40_INTERNAL_fe1f4c82_4_k_cu_bf0f1ae4_247064cuda3std3__419piecewise_constructE,@object
	.size		_ZN40_INTERNAL_fe1f4c82_4_k_cu_bf0f1ae4_247064cuda3std3__419piecewise_constructE,(_ZN40_INTERNAL_fe1f4c82_4_k_cu_bf0f1ae4_247064cuda3std3__45__cpo4cendE - _ZN40_INTERNAL_fe1f4c82_4_k_cu_bf0f1ae4_247064cuda3std3__419piecewise_constructE)
_ZN40_INTERNAL_fe1f4c82_4_k_cu_bf0f1ae4_247064cuda3std3__419piecewise_constructE:
	.zero		1
	.type		_ZN40_INTERNAL_fe1f4c82_4_k_cu_bf0f1ae4_247064cuda3std3__45__cpo4cendE,@object
	.size		_ZN40_INTERNAL_fe1f4c82_4_k_cu_bf0f1ae4_247064cuda3std3__45__cpo4cendE,(_ZN40_INTERNAL_fe1f4c82_4_k_cu_bf0f1ae4_247064cuda3std6ranges3__45__cpo4swapE - _ZN40_INTERNAL_fe1f4c82_4_k_cu_bf0f1ae4_247064cuda3std3__45__cpo4cendE)
_ZN40_INTERNAL_fe1f4c82_4_k_cu_bf0f1ae4_247064cuda3std3__45__cpo4cendE:
	.zero		1
	.type		_ZN40_INTERNAL_fe1f4c82_4_k_cu_bf0f1ae4_247064cuda3std6ranges3__45__cpo4swapE,@object
	.size		_ZN40_INTERNAL_fe1f4c82_4_k_cu_bf0f1ae4_247064cuda3std6ranges3__45__cpo4swapE,(.L_10 - _ZN40_INTERNAL_fe1f4c82_4_k_cu_bf0f1ae4_247064cuda3std6ranges3__45__cpo4swapE)
_ZN40_INTERNAL_fe1f4c82_4_k_cu_bf0f1ae4_247064cuda3std6ranges3__45__cpo4swapE:
	.zero		1
.L_10:


//--------------------- .nv.constant0._ZN7cutlass13device_kernelINS_4gemm6kernel13GemmUniversalIN4cute5tupleIJiiiiEEENS1_10collective13CollectiveMmaINS1_35MainloopSm100TmaUmmaWarpSpecializedILi4ELi2ELi4ENS5_IJNS4_1CILi1EEESB_SB_EEEEENS5_IJNSA_ILi64EEESE_NSA_ILi32EEEEEEfNS5_IJlSB_lEEEfSH_NS4_8TiledMMAINS4_8MMA_AtomIJNS4_17SM100_MMA_TF32_SSINS_10tfloat32_tESL_fLi64ELi64ELNS4_4UMMA5MajorE0ELSN_0ELNSM_7ScaleInE0ELSO_0EEEEEENS4_6LayoutISC_NS5_IJNSA_ILi0EEESS_SS_EEEEENS5_IJNS4_10UnderscoreESV_SV_EEEEENS4_13SM90_TMA_LOADENS4_14ComposedLayoutINS4_7SwizzleILi3ELi4ELi3EEENS4_18smem_ptr_flag_bitsILi32EEENSR_INS5_IJNSA_ILi8EEESF_EEENS5_IJSF_SB_EEEEEEEvNS4_8identityESY_S18_vS19_EENS_8epilogue10collective18CollectiveEpilogueINS1B_23Sm100TmaWarpSpecializedILi3ELi2ELi16ELb1ELb0EEEJSG_NS5_IJNSR_ISE_SB_EENSR_ISF_SB_EEEEEfSH_fSH_NS1B_6fusion15FusionCallbacksIS1F_NS1J_17LinearCombinationIffffLNS_15FloatRoundStyleE2EEESG_S1I_JEEENS4_5SM1004TMEM4LOAD26SM100_TMEM_LOAD_16dp128b8xESY_S18_NS4_17SM75_U32x4_LDSM_NENS4_14SM90_TMA_STOREES18_NS4_17SM90_U32x4_STSM_NENS4_39AutoVectorizingCopyWithAssumedAlignmentILi128EEEEEEvvEEEEvNT_6ParamsE --------------------------
	.section	.nv.constant0._ZN7cutlass13device_kernelINS_4gemm6kernel13GemmUniversalIN4cute5tupleIJiiiiEEENS1_10collective13CollectiveMmaINS1_35MainloopSm100TmaUmmaWarpSpecializedILi4ELi2ELi4ENS5_IJNS4_1CILi1EEESB_SB_EEEEENS5_IJNSA_ILi64EEESE_NSA_ILi32EEEEEEfNS5_IJlSB_lEEEfSH_NS4_8TiledMMAINS4_8MMA_AtomIJNS4_17SM100_MMA_TF32_SSINS_10tfloat32_tESL_fLi64ELi64ELNS4_4UMMA5MajorE0ELSN_0ELNSM_7ScaleInE0ELSO_0EEEEEENS4_6LayoutISC_NS5_IJNSA_ILi0EEESS_SS_EEEEENS5_IJNS4_10UnderscoreESV_SV_EEEEENS4_13SM90_TMA_LOADENS4_14ComposedLayoutINS4_7SwizzleILi3ELi4ELi3EEENS4_18smem_ptr_flag_bitsILi32EEENSR_INS5_IJNSA_ILi8EEESF_EEENS5_IJSF_SB_EEEEEEEvNS4_8identityESY_S18_vS19_EENS_8epilogue10collective18CollectiveEpilogueINS1B_23Sm100TmaWarpSpecializedILi3ELi2ELi16ELb1ELb0EEEJSG_NS5_IJNSR_ISE_SB_EENSR_ISF_SB_EEEEEfSH_fSH_NS1B_6fusion15FusionCallbacksIS1F_NS1J_17LinearCombinationIffffLNS_15FloatRoundStyleE2EEESG_S1I_JEEENS4_5SM1004TMEM4LOAD26SM100_TMEM_LOAD_16dp128b8xESY_S18_NS4_17SM75_U32x4_LDSM_NENS4_14SM90_TMA_STOREES18_NS4_17SM90_U32x4_STSM_NENS4_39AutoVectorizingCopyWithAssumedAlignmentILi128EEEEEEvvEEEEvNT_6ParamsE,"a",@progbits
	.sectionflags	@""
	.align	4
.nv.constant0._ZN7cutlass13device_kernelINS_4gemm6kernel13GemmUniversalIN4cute5tupleIJiiiiEEENS1_10collective13CollectiveMmaINS1_35MainloopSm100TmaUmmaWarpSpecializedILi4ELi2ELi4ENS5_IJNS4_1CILi1EEESB_SB_EEEEENS5_IJNSA_ILi64EEESE_NSA_ILi32EEEEEEfNS5_IJlSB_lEEEfSH_NS4_8TiledMMAINS4_8MMA_AtomIJNS4_17SM100_MMA_TF32_SSINS_10tfloat32_tESL_fLi64ELi64ELNS4_4UMMA5MajorE0ELSN_0ELNSM_7ScaleInE0ELSO_0EEEEEENS4_6LayoutISC_NS5_IJNSA_ILi0EEESS_SS_EEEEENS5_IJNS4_10UnderscoreESV_SV_EEEEENS4_13SM90_TMA_LOADENS4_14ComposedLayoutINS4_7SwizzleILi3ELi4ELi3EEENS4_18smem_ptr_flag_bitsILi32EEENSR_INS5_IJNSA_ILi8EEESF_EEENS5_IJSF_SB_EEEEEEEvNS4_8identityESY_S18_vS19_EENS_8epilogue10collective18CollectiveEpilogueINS1B_23Sm100TmaWarpSpecializedILi3ELi2ELi16ELb1ELb0EEEJSG_NS5_IJNSR_ISE_SB_EENSR_ISF_SB_EEEEEfSH_fSH_NS1B_6fusion15FusionCallbacksIS1F_NS1J_17LinearCombinationIffffLNS_15FloatRoundStyleE2EEESG_S1I_JEEENS4_5SM1004TMEM4LOAD26SM100_TMEM_LOAD_16dp128b8xESY_S18_NS4_17SM75_U32x4_LDSM_NENS4_14SM90_TMA_STOREES18_NS4_17SM90_U32x4_STSM_NENS4_39AutoVectorizingCopyWithAssumedAlignmentILi128EEEEEEvvEEEEvNT_6ParamsE:
	.zero		2944


//--------------------- SYMBOLS --------------------------

	.type		.nv.reservedSmem.offset0,@object
	.size		.nv.reservedSmem.offset0,0x4
	.type		.nv.reservedSmem.cap,@object
	.size		.nv.reservedSmem.cap,0x4
	.type		__assertfail,@function
